// auto-generated by cutlass_sweep.fmha — config: {"arch": "sm_90", "direction": "fwd", "dtype": "bf16", "head_dim": 96, "mask": "none", "schedule": "cooperative", "tile_kv": 256, "tile_q": 128}
#include "cutlass/cutlass.h"
#include "cute/tensor.hpp"
#include "cutlass/device_kernel.h"
#include "cutlass/kernel_hardware_info.h"
#include "88_hopper_fmha/collective/fmha_fusion.hpp"
#include "88_hopper_fmha/kernel/fmha_kernel_builder.hpp"

using namespace cute;
using Element = cutlass::bfloat16_t;
using TileShape = Shape<_128, _256, _96>;
using StrideQ = cute::tuple<int, _1, cute::tuple<int, int>>;
using StrideK = cute::tuple<int, _1, cute::tuple<int, int>>;
using StrideV = cute::tuple<int, cute::_1, cute::tuple<int, int>>;

using Kernel = typename cutlass::fmha::kernel::FmhaBuilder<
    Element, float, float,
    TileShape, StrideQ, StrideK, StrideV,
    cutlass::fmha::collective::DefaultFusion,
    cutlass::gemm::KernelTmaWarpSpecializedCooperative
  >::Kernel;

auto* _anchor = &cutlass::device_kernel<Kernel>;


// ===== COMPILED SASS (sm_90a) =====

	.target	sm_90a

	.elftype	@"ET_EXEC"


//--------------------- .note.nv.tkinfo           --------------------------
	.section	.note.nv.tkinfo,"",@"SHT_NOTE"
	.sectionflags	@"SHF_NOTE_NV_TKINFO"
	.tkinfo
        /*0018*/ 	.word	0x00000002
        /*0030*/ 	.string	""
        /*0030*/ 	.string	"ptxas"
        /*0030*/ 	.string	"Cuda compilation tools, release 13.0, V13.0.88"
        /*0030*/ 	.string	"Build cuda_13.0.r13.0/compiler.36424714_0"
        /*0030*/ 	.string	"-arch sm_90a -m 64 "



//--------------------- .note.nv.cuinfo           --------------------------
	.section	.note.nv.cuinfo,"",@"SHT_NOTE"
	.sectionflags	@"SHF_NOTE_NV_CUINFO"
        /*0018*/ 	.short	0x0002
        /*001a*/ 	.short	0x005a
        /*001c*/ 	.short	0x0082
	.zero		2


//--------------------- .nv.info                  --------------------------
	.section	.nv.info,"",@"SHT_CUDA_INFO"
	.align	4


	//----- nvinfo : EIATTR_REGCOUNT
	.align		4
        /*0000*/ 	.byte	0x04, 0x2f
        /*0002*/ 	.short	(.L_16 - .L_15)
	.align		4
.L_15:
        /*0004*/ 	.word	index@(_ZN7cutlass13device_kernelINS_4fmha6kernel28FmhaKernelTmaWarpSpecializedINS1_10collective30FmhaMainloopTmaWarpSpecializedINS_10bfloat16_tEffN4cute5tupleIJNS7_1CILi128EEENS9_ILi256EEENS9_ILi96EEEEEENS8_IJiNS9_ILi1EEENS8_IJiiEEEEEESG_SG_NS4_13DefaultFusionEJEEENS4_15FmhaFwdEpilogueIS6_fNS8_IJNS9_ILi64EEESC_SB_EEEEENS2_23IndividualTileSchedulerEJEEEEEvNT_6ParamsE)
        /*0008*/ 	.word	0x000000a8


	//----- nvinfo : EIATTR_FRAME_SIZE
	.align		4
.L_16:
        /*000c*/ 	.byte	0x04, 0x11
        /*000e*/ 	.short	(.L_18 - .L_17)
	.align		4
.L_17:
        /*0010*/ 	.word	index@($__internal_0_$__cuda_sm20_rcp_rn_f32_slowpath)
        /*0014*/ 	.word	0x00000000


	//----- nvinfo : EIATTR_FRAME_SIZE
	.align		4
.L_18:
        /*0018*/ 	.byte	0x04, 0x11
        /*001a*/ 	.short	(.L_20 - .L_19)
	.align		4
.L_19:
        /*001c*/ 	.word	index@(_ZN7cutlass13device_kernelINS_4fmha6kernel28FmhaKernelTmaWarpSpecializedINS1_10collective30FmhaMainloopTmaWarpSpecializedINS_10bfloat16_tEffN4cute5tupleIJNS7_1CILi128EEENS9_ILi256EEENS9_ILi96EEEEEENS8_IJiNS9_ILi1EEENS8_IJiiEEEEEESG_SG_NS4_13DefaultFusionEJEEENS4_15FmhaFwdEpilogueIS6_fNS8_IJNS9_ILi64EEESC_SB_EEEEENS2_23IndividualTileSchedulerEJEEEEEvNT_6ParamsE)
        /*0020*/ 	.word	0x00000000


	//----- nvinfo : EIATTR_MIN_STACK_SIZE
	.align		4
.L_20:
        /*0024*/ 	.byte	0x04, 0x12
        /*0026*/ 	.short	(.L_22 - .L_21)
	.align		4
.L_21:
        /*0028*/ 	.word	index@(_ZN7cutlass13device_kernelINS_4fmha6kernel28FmhaKernelTmaWarpSpecializedINS1_10collective30FmhaMainloopTmaWarpSpecializedINS_10bfloat16_tEffN4cute5tupleIJNS7_1CILi128EEENS9_ILi256EEENS9_ILi96EEEEEENS8_IJiNS9_ILi1EEENS8_IJiiEEEEEESG_SG_NS4_13DefaultFusionEJEEENS4_15FmhaFwdEpilogueIS6_fNS8_IJNS9_ILi64EEESC_SB_EEEEENS2_23IndividualTileSchedulerEJEEEEEvNT_6ParamsE)
        /*002c*/ 	.word	0x00000000
.L_22:


//--------------------- .nv.compat                --------------------------
	.section	.nv.compat,"",@"SHT_CUDA_COMPAT_INFO"
	.align	4
        /*0000*/ 	.byte	0x02, 0x09, 0x01, 0x00, 0x02, 0x02, 0x04, 0x00, 0x02, 0x05, 0x05, 0x00, 0x03, 0x07, 0x01, 0x01
        /*0010*/ 	.byte	0x02, 0x03, 0x01, 0x00, 0x02, 0x06, 0x01, 0x00, 0x04, 0x0b, 0x08, 0x00, 0x00, 0x00, 0x00, 0x00
        /*0020*/ 	.byte	0x00, 0x00, 0x00, 0x00


//--------------------- .nv.info._ZN7cutlass13device_kernelINS_4fmha6kernel28FmhaKernelTmaWarpSpecializedINS1_10collective30FmhaMainloopTmaWarpSpecializedINS_10bfloat16_tEffN4cute5tupleIJNS7_1CILi128EEENS9_ILi256EEENS9_ILi96EEEEEENS8_IJiNS9_ILi1EEENS8_IJiiEEEEEESG_SG_NS4_13DefaultFusionEJEEENS4_15FmhaFwdEpilogueIS6_fNS8_IJNS9_ILi64EEESC_SB_EEEEENS2_23IndividualTileSchedulerEJEEEEEvNT_6ParamsE --------------------------
	.section	.nv.info._ZN7cutlass13device_kernelINS_4fmha6kernel28FmhaKernelTmaWarpSpecializedINS1_10collective30FmhaMainloopTmaWarpSpecializedINS_10bfloat16_tEffN4cute5tupleIJNS7_1CILi128EEENS9_ILi256EEENS9_ILi96EEEEEENS8_IJiNS9_ILi1EEENS8_IJiiEEEEEESG_SG_NS4_13DefaultFusionEJEEENS4_15FmhaFwdEpilogueIS6_fNS8_IJNS9_ILi64EEESC_SB_EEEEENS2_23IndividualTileSchedulerEJEEEEEvNT_6ParamsE,"",@"SHT_CUDA_INFO"
	.sectionflags	@""
	.align	4


	//----- nvinfo : EIATTR_CUDA_API_VERSION
	.align		4
        /*0000*/ 	.byte	0x04, 0x37
        /*0002*/ 	.short	(.L_24 - .L_23)
.L_23:
        /*0004*/ 	.word	0x00000082


	//----- nvinfo : EIATTR_KPARAM_INFO
	.align		4
.L_24:
        /*0008*/ 	.byte	0x04, 0x17
        /*000a*/ 	.short	(.L_26 - .L_25)
.L_25:
        /*000c*/ 	.word	0x00000000
        /*0010*/ 	.short	0x0000
        /*0012*/ 	.short	0x0070
        /*0014*/ 	.byte	0x00, 0xf0, 0x01, 0x20


	//----- nvinfo : EIATTR_SPARSE_MMA_MASK
	.align		4
.L_26:
        /*0018*/ 	.byte	0x03, 0x50
        /*001a*/ 	.short	0x0000


	//----- nvinfo : EIATTR_MAXREG_COUNT
	.align		4
        /*001c*/ 	.byte	0x03, 0x1b
        /*001e*/ 	.short	0x00a8


	//----- nvinfo : EIATTR_NUM_BARRIERS
	.align		4
        /*0020*/ 	.byte	0x02, 0x4c
        /*0022*/ 	.byte	0x02
	.zero		1


	//----- nvinfo : EIATTR_EXTERNS
	.align		4
        /*0024*/ 	.byte	0x04, 0x0f
        /*0026*/ 	.short	(.L_28 - .L_27)


	//   ....[0]....
	.align		4
.L_27:
        /*0028*/ 	.word	index@(__assertfail)


	//----- nvinfo : EIATTR_MERCURY_ISA_VERSION
	.align		4
.L_28:
        /*002c*/ 	.byte	0x03, 0x5f
        /*002e*/ 	.short	0x0101


	//----- nvinfo : EIATTR_INT_WARP_WIDE_INSTR_OFFSETS
	.align		4
        /*0030*/ 	.byte	0x04, 0x31
        /*0032*/ 	.short	(.L_30 - .L_29)


	//   ....[0]....
.L_29:
        /*0034*/ 	.word	0x000006f0


	//   ....[1]....
        /*0038*/ 	.word	0x00000700


	//   ....[2]....
        /*003c*/ 	.word	0x00000710


	//   ....[3]....
        /*0040*/ 	.word	0x00000720


	//   ....[4]....
        /*0044*/ 	.word	0x00000790


	//----- nvinfo : EIATTR_COOP_GROUP_MASK_REGIDS
	.align		4
.L_30:
        /*0048*/ 	.byte	0x04, 0x29
        /*004a*/ 	.short	(.L_32 - .L_31)


	//   ....[0]....
.L_31:
        /*004c*/ 	.word	0xffffffff


	//   ....[1]....
        /*0050*/ 	.word	0xffffffff


	//   ....[2]....
        /*0054*/ 	.word	0xffffffff


	//   ....[3]....
        /*0058*/ 	.word	0xffffffff


	//   ....[4]....
        /*005c*/ 	.word	0xffffffff


	//   ....[5]....
        /*0060*/ 	.word	0xffffffff


	//   ....[6]....
        /*0064*/ 	.word	0xffffffff


	//   ....[7]....
        /*0068*/ 	.word	0xffffffff


	//   ....[8]....
        /*006c*/ 	.word	0xffffffff


	//   ....[9]....
        /*0070*/ 	.word	0xffffffff


	//   ....[10]....
        /*0074*/ 	.word	0xffffffff


	//   ....[11]....
        /*0078*/ 	.word	0xffffffff


	//   ....[12]....
        /*007c*/ 	.word	0xffffffff


	//   ....[13]....
        /*0080*/ 	.word	0xffffffff


	//   ....[14]....
        /*0084*/ 	.word	0xffffffff


	//   ....[15]....
        /*0088*/ 	.word	0xffffffff


	//   ....[16]....
        /*008c*/ 	.word	0xffffffff


	//   ....[17]....
        /*0090*/ 	.word	0xffffffff


	//----- nvinfo : EIATTR_COOP_GROUP_INSTR_OFFSETS
	.align		4
.L_32:
        /*0094*/ 	.byte	0x04, 0x28
        /*0096*/ 	.short	(.L_34 - .L_33)


	//   ....[0]....
.L_33:
        /*0098*/ 	.word	0x00000050


	//   ....[1]....
        /*009c*/ 	.word	0x00000080


	//   ....[2]....
        /*00a0*/ 	.word	0x000001b0


	//   ....[3]....
        /*00a4*/ 	.word	0x00000370


	//   ....[4]....
        /*00a8*/ 	.word	0x00000530


	//   ....[5]....
        /*00ac*/ 	.word	0x00000690


	//   ....[6]....
        /*00b0*/ 	.word	0x00001960


	//   ....[7]....
        /*00b4*/ 	.word	0x000019f0


	//   ....[8]....
        /*00b8*/ 	.word	0x00001a40


	//   ....[9]....
        /*00bc*/ 	.word	0x00001b10


	//   ....[10]....
        /*00c0*/ 	.word	0x00006440


	//   ....[11]....
        /*00c4*/ 	.word	0x00006470


	//   ....[12]....
        /*00c8*/ 	.word	0x00007930


	//   ....[13]....
        /*00cc*/ 	.word	0x00007a70


	//   ....[14]....
        /*00d0*/ 	.word	0x0000a850


	//   ....[15]....
        /*00d4*/ 	.word	0x0000a880


	//   ....[16]....
        /*00d8*/ 	.word	0x0000a8d0


	//   ....[17]....
        /*00dc*/ 	.word	0x0000a8e0


	//----- nvinfo : EIATTR_REG_RECONFIG
	.align		4
.L_34:
        /*00e0*/ 	.byte	0x01, 0x54
	.zero		2


	//----- nvinfo : EIATTR_SYSCALL_OFFSETS
	.align		4
        /*00e4*/ 	.byte	0x04, 0x46
        /*00e6*/ 	.short	(.L_36 - .L_35)


	//   ....[0]....
.L_35:
        /*00e8*/ 	.word	0x0000b3c0


	//   ....[1]....
        /*00ec*/ 	.word	0x0000b520


	//----- nvinfo : EIATTR_MBARRIER_INSTR_OFFSETS
	.align		4
.L_36:
        /*00f0*/ 	.byte	0x04, 0x39
        /*00f2*/ 	.short	(.L_38 - .L_37)


	//   ....[0]....
.L_37:
        /*00f4*/ 	.word	0x00000320
        /*00f8*/ 	.word	0x000000ff
        /*00fc*/ 	.word	0x00042050
        /*0100*/ 	.short	0x0100
        /*0102*/ 	.byte	0x0b
	.zero		1


	//   ....[1]....
        /*0104*/ 	.word	0x00000330
        /*0108*/ 	.word	0x000000ff
        /*010c*/ 	.word	0x00042060
        /*0110*/ 	.short	0x0100
        /*0112*/ 	.byte	0x0b
	.zero		1


	//   ....[2]....
        /*0114*/ 	.word	0x00000340
        /*0118*/ 	.word	0x000000ff
        /*011c*/ 	.word	0x00042058
        /*0120*/ 	.short	0x0100
        /*0122*/ 	.byte	0x0b
	.zero		1


	//   ....[3]....
        /*0124*/ 	.word	0x00000350
        /*0128*/ 	.word	0x000000ff
        /*012c*/ 	.word	0x00042068
        /*0130*/ 	.short	0x0100
        /*0132*/ 	.byte	0x0b
	.zero		1


	//   ....[4]....
        /*0134*/ 	.word	0x00000480
        /*0138*/ 	.word	0x000000ff
        /*013c*/ 	.word	0x00042000
        /*0140*/ 	.short	0x0100
        /*0142*/ 	.byte	0x0b
	.zero		1


	//   ....[5]....
        /*0144*/ 	.word	0x00000490
        /*0148*/ 	.word	0x000000ff
        /*014c*/ 	.word	0x00042028
        /*0150*/ 	.short	0x0100
        /*0152*/ 	.byte	0x0b
	.zero		1


	//   ....[6]....
        /*0154*/ 	.word	0x000004a0
        /*0158*/ 	.word	0x000000ff
        /*015c*/ 	.word	0x00042008
        /*0160*/ 	.short	0x0100
        /*0162*/ 	.byte	0x0b
	.zero		1


	//   ....[7]....
        /*0164*/ 	.word	0x000004b0
        /*0168*/ 	.word	0x000000ff
        /*016c*/ 	.word	0x00042030
        /*0170*/ 	.short	0x0100
        /*0172*/ 	.byte	0x0b
	.zero		1


	//   ....[8]....
        /*0174*/ 	.word	0x000004c0
        /*0178*/ 	.word	0x000000ff
        /*017c*/ 	.word	0x00042010
        /*0180*/ 	.short	0x0100
        /*0182*/ 	.byte	0x0b
	.zero		1


	//   ....[9]....
        /*0184*/ 	.word	0x000004d0
        /*0188*/ 	.word	0x000000ff
        /*018c*/ 	.word	0x00042038
        /*0190*/ 	.short	0x0100
        /*0192*/ 	.byte	0x0b
	.zero		1


	//   ....[10]....
        /*0194*/ 	.word	0x000004e0
        /*0198*/ 	.word	0x000000ff
        /*019c*/ 	.word	0x00042018
        /*01a0*/ 	.short	0x0100
        /*01a2*/ 	.byte	0x0b
	.zero		1


	//   ....[11]....
        /*01a4*/ 	.word	0x000004f0
        /*01a8*/ 	.word	0x000000ff
        /*01ac*/ 	.word	0x00042040
        /*01b0*/ 	.short	0x0100
        /*01b2*/ 	.byte	0x0b
	.zero		1


	//   ....[12]....
        /*01b4*/ 	.word	0x00000500
        /*01b8*/ 	.word	0x000000ff
        /*01bc*/ 	.word	0x00042020
        /*01c0*/ 	.short	0x0100
        /*01c2*/ 	.byte	0x0b
	.zero		1


	//   ....[13]....
        /*01c4*/ 	.word	0x00000510
        /*01c8*/ 	.word	0x000000ff
        /*01cc*/ 	.word	0x00042048
        /*01d0*/ 	.short	0x0100
        /*01d2*/ 	.byte	0x0b
	.zero		1


	//   ....[14]....
        /*01d4*/ 	.word	0x00000640
        /*01d8*/ 	.word	0x000000ff
        /*01dc*/ 	.word	0x00042070
        /*01e0*/ 	.short	0x0100
        /*01e2*/ 	.byte	0x0b
	.zero		1


	//   ....[15]....
        /*01e4*/ 	.word	0x00000650
        /*01e8*/ 	.word	0x000000ff
        /*01ec*/ 	.word	0x00042080
        /*01f0*/ 	.short	0x0100
        /*01f2*/ 	.byte	0x0b
	.zero		1


	//   ....[16]....
        /*01f4*/ 	.word	0x00000660
        /*01f8*/ 	.word	0x000000ff
        /*01fc*/ 	.word	0x00042078
        /*0200*/ 	.short	0x0100
        /*0202*/ 	.byte	0x0b
	.zero		1


	//   ....[17]....
        /*0204*/ 	.word	0x00000670
        /*0208*/ 	.word	0x000000ff
        /*020c*/ 	.word	0x00042088
        /*0210*/ 	.short	0x0100
        /*0212*/ 	.byte	0x0b
	.zero		1


	//   ....[18]....
        /*0214*/ 	.word	0x000007b0
        /*0218*/ 	.word	0x000000ff
        /*021c*/ 	.word	0x00042090
        /*0220*/ 	.short	0x0100
        /*0222*/ 	.byte	0x08
	.zero		1


	//   ....[19]....
        /*0224*/ 	.word	0x000007c0
        /*0228*/ 	.word	0x000000ff
        /*022c*/ 	.word	0x00042098
        /*0230*/ 	.short	0x0100
        /*0232*/ 	.byte	0x08
	.zero		1


	//   ....[20]....
        /*0234*/ 	.word	0x000007d0
        /*0238*/ 	.word	0x000000ff
        /*023c*/ 	.word	0x000420a0
        /*0240*/ 	.short	0x0100
        /*0242*/ 	.byte	0x08
	.zero		1


	//   ....[21]....
        /*0244*/ 	.word	0x000007e0
        /*0248*/ 	.word	0x000000ff
        /*024c*/ 	.word	0x000420a8
        /*0250*/ 	.short	0x0100
        /*0252*/ 	.byte	0x08
	.zero		1


	//   ....[22]....
        /*0254*/ 	.word	0x000008e0
        /*0258*/ 	.word	0x000000ff
        /*025c*/ 	.word	0x000420c0
        /*0260*/ 	.short	0x0100
        /*0262*/ 	.byte	0x0b
	.zero		1


	//   ....[23]....
        /*0264*/ 	.word	0x000008f0
        /*0268*/ 	.word	0x000000ff
        /*026c*/ 	.word	0x000420d8
        /*0270*/ 	.short	0x0100
        /*0272*/ 	.byte	0x0b
	.zero		1


	//   ....[24]....
        /*0274*/ 	.word	0x00000900
        /*0278*/ 	.word	0x000000ff
        /*027c*/ 	.word	0x000420c8
        /*0280*/ 	.short	0x0100
        /*0282*/ 	.byte	0x0b
	.zero		1


	//   ....[25]....
        /*0284*/ 	.word	0x00000910
        /*0288*/ 	.word	0x000000ff
        /*028c*/ 	.word	0x000420e0
        /*0290*/ 	.short	0x0100
        /*0292*/ 	.byte	0x0b
	.zero		1


	//   ....[26]....
        /*0294*/ 	.word	0x00000920
        /*0298*/ 	.word	0x000000ff
        /*029c*/ 	.word	0x000420d0
        /*02a0*/ 	.short	0x0100
        /*02a2*/ 	.byte	0x0b
	.zero		1


	//   ....[27]....
        /*02a4*/ 	.word	0x00000930
        /*02a8*/ 	.word	0x000000ff
        /*02ac*/ 	.word	0x000420e8
        /*02b0*/ 	.short	0x0100
        /*02b2*/ 	.byte	0x0b
	.zero		1


	//   ....[28]....
        /*02b4*/ 	.word	0x00000d30
        /*02b8*/ 	.word	0x000000ff
        /*02bc*/ 	.word	0x00042050
        /*02c0*/ 	.short	0x010a
        /*02c2*/ 	.byte	0x07
	.zero		1


	//   ....[29]....
        /*02c4*/ 	.word	0x00000da0
        /*02c8*/ 	.word	0x000000ff
        /*02cc*/ 	.word	0x00042000
        /*02d0*/ 	.short	0x010a
        /*02d2*/ 	.byte	0x24
	.zero		1


	//   ....[30]....
        /*02d4*/ 	.word	0x00000e10
        /*02d8*/ 	.word	0x000000ff
        /*02dc*/ 	.word	0x00000000
        /*02e0*/ 	.short	0x010a
        /*02e2*/ 	.byte	0x0a
	.zero		1


	//   ....[31]....
        /*02e4*/ 	.word	0x000052e0
        /*02e8*/ 	.word	0x00000004
        /*02ec*/ 	.word	0x00000000
        /*02f0*/ 	.short	0x0101
        /*02f2*/ 	.byte	0x20
	.zero		1


	//   ....[32]....
        /*02f4*/ 	.word	0x00005690
        /*02f8*/ 	.word	0x000000ff
        /*02fc*/ 	.word	0x00042008
        /*0300*/ 	.short	0x010a
        /*0302*/ 	.byte	0x24
	.zero		1


	//   ....[33]....
        /*0304*/ 	.word	0x00005c30
        /*0308*/ 	.word	0x000000ff
        /*030c*/ 	.word	0x00000000
        /*0310*/ 	.short	0x0101
        /*0312*/ 	.byte	0x07
	.zero		1


	//   ....[34]....
        /*0314*/ 	.word	0x00005d80
        /*0318*/ 	.word	0x000000ff
        /*031c*/ 	.word	0x00042000
        /*0320*/ 	.short	0x010a
        /*0322*/ 	.byte	0x0a
	.zero		1


	//   ....[35]....
        /*0324*/ 	.word	0x00009af0
        /*0328*/ 	.word	0x000000ff
        /*032c*/ 	.word	0x00042000
        /*0330*/ 	.short	0x010a
        /*0332*/ 	.byte	0x0a
	.zero		1


	//   ....[36]....
        /*0334*/ 	.word	0x0000a120
        /*0338*/ 	.word	0x000000ff
        /*033c*/ 	.word	0x00042000
        /*0340*/ 	.short	0x010a
        /*0342*/ 	.byte	0x0a
	.zero		1


	//   ....[37]....
        /*0344*/ 	.word	0x0000a6a0
        /*0348*/ 	.word	0x000000ff
        /*034c*/ 	.word	0x00000000
        /*0350*/ 	.short	0x0101
        /*0352*/ 	.byte	0x0a
	.zero		1


	//   ....[38]....
        /*0354*/ 	.word	0x0000a750
        /*0358*/ 	.word	0x000000ff
        /*035c*/ 	.word	0x00000000
        /*0360*/ 	.short	0x0101
        /*0362*/ 	.byte	0x04
	.zero		1


	//   ....[39]....
        /*0364*/ 	.word	0x0000ae70
        /*0368*/ 	.word	0x000000ff
        /*036c*/ 	.word	0x00042098
        /*0370*/ 	.short	0x010a
        /*0372*/ 	.byte	0x04
	.zero		1


	//   ....[40]....
        /*0374*/ 	.word	0x0000c000
        /*0378*/ 	.word	0x00000000
        /*037c*/ 	.word	0x00042090
        /*0380*/ 	.short	0x0101
        /*0382*/ 	.byte	0x24
	.zero		1


	//   ....[41]....
        /*0384*/ 	.word	0x0000c150
        /*0388*/ 	.word	0x00000003
        /*038c*/ 	.word	0x00042060
        /*0390*/ 	.short	0x010a
        /*0392*/ 	.byte	0x3f
	.zero		1


	//   ....[42]....
        /*0394*/ 	.word	0x0000c470
        /*0398*/ 	.word	0x00000005
        /*039c*/ 	.word	0x00042028
        /*03a0*/ 	.short	0x010a
        /*03a2*/ 	.byte	0x3f
	.zero		1


	//   ....[43]....
        /*03a4*/ 	.word	0x0000c790
        /*03a8*/ 	.word	0x00000004
        /*03ac*/ 	.word	0x00042060
        /*03b0*/ 	.short	0x010a
        /*03b2*/ 	.byte	0x3f
	.zero		1


	//   ....[44]....
        /*03b4*/ 	.word	0x0000cae0
        /*03b8*/ 	.word	0x00000003
        /*03bc*/ 	.word	0x00042028
        /*03c0*/ 	.short	0x010a
        /*03c2*/ 	.byte	0x3f
	.zero		1


	//   ....[45]....
        /*03c4*/ 	.word	0x0000cef0
        /*03c8*/ 	.word	0x00000006
        /*03cc*/ 	.word	0x00042028
        /*03d0*/ 	.short	0x010a
        /*03d2*/ 	.byte	0x3f
	.zero		1


	//   ....[46]....
        /*03d4*/ 	.word	0x0000d240
        /*03d8*/ 	.word	0x00000006
        /*03dc*/ 	.word	0x00042028
        /*03e0*/ 	.short	0x010a
        /*03e2*/ 	.byte	0x3f
	.zero		1


	//   ....[47]....
        /*03e4*/ 	.word	0x0000d580
        /*03e8*/ 	.word	0x00000003
        /*03ec*/ 	.word	0x00042050
        /*03f0*/ 	.short	0x010a
        /*03f2*/ 	.byte	0x3f
	.zero		1


	//   ....[48]....
        /*03f4*/ 	.word	0x0000d5e0
        /*03f8*/ 	.word	0x00000000
        /*03fc*/ 	.word	0x00042000
        /*0400*/ 	.short	0x010a
        /*0402*/ 	.byte	0x3f
	.zero		1


	//   ....[49]....
        /*0404*/ 	.word	0x0000d640
        /*0408*/ 	.word	0x00000003
        /*040c*/ 	.word	0x00000000
        /*0410*/ 	.short	0x010a
        /*0412*/ 	.byte	0x3f
	.zero		1


	//   ....[50]....
        /*0414*/ 	.word	0x0000d6a0
        /*0418*/ 	.word	0x00000006
        /*041c*/ 	.word	0x00042008
        /*0420*/ 	.short	0x010a
        /*0422*/ 	.byte	0x3f
	.zero		1


	//   ....[51]....
        /*0424*/ 	.word	0x0000d700
        /*0428*/ 	.word	0x0000000b
        /*042c*/ 	.word	0x00042000
        /*0430*/ 	.short	0x010a
        /*0432*/ 	.byte	0x3f
	.zero		1


	//   ....[52]....
        /*0434*/ 	.word	0x0000d760
        /*0438*/ 	.word	0x0000000a
        /*043c*/ 	.word	0x00042000
        /*0440*/ 	.short	0x010a
        /*0442*/ 	.byte	0x3f
	.zero		1


	//   ....[53]....
        /*0444*/ 	.word	0x0000d7c0
        /*0448*/ 	.word	0x00000003
        /*044c*/ 	.word	0x00042098
        /*0450*/ 	.short	0x010a
        /*0452*/ 	.byte	0x3f
	.zero		1


	//   ....[54]....
        /*0454*/ 	.word	0x0000d810
        /*0458*/ 	.word	0x00000003
        /*045c*/ 	.word	0x00042060
        /*0460*/ 	.short	0x010a
        /*0462*/ 	.byte	0x3f
	.zero		1


	//   ....[55]....
        /*0464*/ 	.word	0x0000d860
        /*0468*/ 	.word	0x00000005
        /*046c*/ 	.word	0x00042028
        /*0470*/ 	.short	0x010a
        /*0472*/ 	.byte	0x3f
	.zero		1


	//   ....[56]....
        /*0474*/ 	.word	0x0000d8b0
        /*0478*/ 	.word	0x00000004
        /*047c*/ 	.word	0x00042060
        /*0480*/ 	.short	0x010a
        /*0482*/ 	.byte	0x3f
	.zero		1


	//   ....[57]....
        /*0484*/ 	.word	0x0000d900
        /*0488*/ 	.word	0x00000003
        /*048c*/ 	.word	0x00042028
        /*0490*/ 	.short	0x010a
        /*0492*/ 	.byte	0x3f
	.zero		1


	//   ....[58]....
        /*0494*/ 	.word	0x0000d950
        /*0498*/ 	.word	0x00000006
        /*049c*/ 	.word	0x00042028
        /*04a0*/ 	.short	0x010a
        /*04a2*/ 	.byte	0x3f
	.zero		1


	//   ....[59]....
        /*04a4*/ 	.word	0x0000d9a0
        /*04a8*/ 	.word	0x00000006
        /*04ac*/ 	.word	0x00042028
        /*04b0*/ 	.short	0x010a
        /*04b2*/ 	.byte	0x3f
	.zero		1


	//----- nvinfo : EIATTR_NUM_MBARRIERS
	.align		4
.L_38:
        /*04b4*/ 	.byte	0x03, 0x38
        /*04b6*/ 	.short	0x001c


	//----- nvinfo : EIATTR_EXIT_INSTR_OFFSETS
	.align		4
        /*04b8*/ 	.byte	0x04, 0x1c
        /*04ba*/ 	.short	(.L_40 - .L_39)


	//   ....[0]....
.L_39:
        /*04bc*/ 	.word	0x000009d0


	//   ....[1]....
        /*04c0*/ 	.word	0x0000c010


	//   ....[2]....
        /*04c4*/ 	.word	0x0000c050


	//   ....[3]....
        /*04c8*/ 	.word	0x0000cdc0


	//   ....[4]....
        /*04cc*/ 	.word	0x0000d560


	//----- nvinfo : EIATTR_MAX_THREADS
	.align		4
.L_40:
        /*04d0*/ 	.byte	0x04, 0x05
        /*04d2*/ 	.short	(.L_42 - .L_41)
.L_41:
        /*04d4*/ 	.word	0x00000180
        /*04d8*/ 	.word	0x00000001
        /*04dc*/ 	.word	0x00000001


	//----- nvinfo : EIATTR_CRS_STACK_SIZE
	.align		4
.L_42:
        /*04e0*/ 	.byte	0x04, 0x1e
        /*04e2*/ 	.short	(.L_44 - .L_43)
.L_43:
        /*04e4*/ 	.word	0x00000000


	//----- nvinfo : EIATTR_CBANK_PARAM_SIZE
	.align		4
.L_44:
        /*04e8*/ 	.byte	0x03, 0x19
        /*04ea*/ 	.short	0x0870


	//----- nvinfo : EIATTR_PARAM_CBANK
	.align		4
        /*04ec*/ 	.byte	0x04, 0x0a
        /*04ee*/ 	.short	(.L_46 - .L_45)
	.align		4
.L_45:
        /*04f0*/ 	.word	index@(.nv.constant0._ZN7cutlass13device_kernelINS_4fmha6kernel28FmhaKernelTmaWarpSpecializedINS1_10collective30FmhaMainloopTmaWarpSpecializedINS_10bfloat16_tEffN4cute5tupleIJNS7_1CILi128EEENS9_ILi256EEENS9_ILi96EEEEEENS8_IJiNS9_ILi1EEENS8_IJiiEEEEEESG_SG_NS4_13DefaultFusionEJEEENS4_15FmhaFwdEpilogueIS6_fNS8_IJNS9_ILi64EEESC_SB_EEEEENS2_23IndividualTileSchedulerEJEEEEEvNT_6ParamsE)
        /*04f4*/ 	.short	0x0210
        /*04f6*/ 	.short	0x0870


	//----- nvinfo : EIATTR_SW_WAR
	.align		4
.L_46:
        /*04f8*/ 	.byte	0x04, 0x36
        /*04fa*/ 	.short	(.L_48 - .L_47)
.L_47:
        /*04fc*/ 	.word	0x00000008
.L_48:


//--------------------- .nv.callgraph             --------------------------
	.section	.nv.callgraph,"",@"SHT_CUDA_CALLGRAPH"
	.align	4
	.sectionentsize	8
	.align		4
        /*0000*/ 	.word	0x00000000
	.align		4
        /*0004*/ 	.word	0xffffffff
	.align		4
        /*0008*/ 	.word	index@(_ZN7cutlass13device_kernelINS_4fmha6kernel28FmhaKernelTmaWarpSpecializedINS1_10collective30FmhaMainloopTmaWarpSpecializedINS_10bfloat16_tEffN4cute5tupleIJNS7_1CILi128EEENS9_ILi256EEENS9_ILi96EEEEEENS8_IJiNS9_ILi1EEENS8_IJiiEEEEEESG_SG_NS4_13DefaultFusionEJEEENS4_15FmhaFwdEpilogueIS6_fNS8_IJNS9_ILi64EEESC_SB_EEEEENS2_23IndividualTileSchedulerEJEEEEEvNT_6ParamsE)
	.align		4
        /*000c*/ 	.word	index@(__assertfail)
	.align		4
        /*0010*/ 	.word	0x00000000
	.align		4
        /*0014*/ 	.word	0xfffffffe
	.align		4
        /*0018*/ 	.word	0x00000000
	.align		4
        /*001c*/ 	.word	0xfffffffd
	.align		4
        /*0020*/ 	.word	0x00000000
	.align		4
        /*0024*/ 	.word	0xfffffffc


//--------------------- .nv.constant4             --------------------------
	.section	.nv.constant4,"a",@progbits
	.align	8
	.align		8
.nv.constant4:
        /*0000*/ 	.dword	__assertfail
	.align		8
        /*0008*/ 	.dword	__unnamed_1
	.align		8
        /*0010*/ 	.dword	__unnamed_2
	.align		8
        /*0018*/ 	.dword	_ZN39_INTERNAL_8d015021_4_k_cu_fc5ddf19_26204cuda3std3__45__cpo5beginE
	.align		8
        /*0020*/ 	.dword	_ZN39_INTERNAL_8d015021_4_k_cu_fc5ddf19_26204cuda3std3__45__cpo3endE
	.align		8
        /*0028*/ 	.dword	_ZN39_INTERNAL_8d015021_4_k_cu_fc5ddf19_26204cuda3std3__45__cpo6cbeginE
	.align		8
        /*0030*/ 	.dword	_ZN39_INTERNAL_8d015021_4_k_cu_fc5ddf19_26204cuda3std3__45__cpo4cendE
	.align		8
        /*0038*/ 	.dword	_ZN39_INTERNAL_8d015021_4_k_cu_fc5ddf19_26204cuda3std3__441_GLOBAL__N__8d015021_4_k_cu_fc5ddf19_26206ignoreE
	.align		8
        /*0040*/ 	.dword	_ZN39_INTERNAL_8d015021_4_k_cu_fc5ddf19_26204cuda3std3__419piecewise_constructE
	.align		8
        /*0048*/ 	.dword	_ZN39_INTERNAL_8d015021_4_k_cu_fc5ddf19_26204cuda3std3__48in_placeE
	.align		8
        /*0050*/ 	.dword	_ZN39_INTERNAL_8d015021_4_k_cu_fc5ddf19_26204cuda3std6ranges3__45__cpo4swapE
	.align		8
        /*0058*/ 	.dword	_ZN39_INTERNAL_8d015021_4_k_cu_fc5ddf19_26204cuda3std6ranges3__45__cpo9iter_moveE
	.align		8
        /*0060*/ 	.dword	_ZN39_INTERNAL_8d015021_4_k_cu_fc5ddf19_26204cute7productE
	.align		8
        /*0068*/ 	.dword	_ZN39_INTERNAL_8d015021_4_k_cu_fc5ddf19_26204cute1_E
	.align		8
        /*0070*/ 	.dword	$str$24
	.align		8
        /*0078*/ 	.dword	$str$25


//--------------------- .text._ZN7cutlass13device_kernelINS_4fmha6kernel28FmhaKernelTmaWarpSpecializedINS1_10collective30FmhaMainloopTmaWarpSpecializedINS_10bfloat16_tEffN4cute5tupleIJNS7_1CILi128EEENS9_ILi256EEENS9_ILi96EEEEEENS8_IJiNS9_ILi1EEENS8_IJiiEEEEEESG_SG_NS4_13DefaultFusionEJEEENS4_15FmhaFwdEpilogueIS6_fNS8_IJNS9_ILi64EEESC_SB_EEEEENS2_23IndividualTileSchedulerEJEEEEEvNT_6ParamsE --------------------------
	.section	.text._ZN7cutlass13device_kernelINS_4fmha6kernel28FmhaKernelTmaWarpSpecializedINS1_10collective30FmhaMainloopTmaWarpSpecializedINS_10bfloat16_tEffN4cute5tupleIJNS7_1CILi128EEENS9_ILi256EEENS9_ILi96EEEEEENS8_IJiNS9_ILi1EEENS8_IJiiEEEEEESG_SG_NS4_13DefaultFusionEJEEENS4_15FmhaFwdEpilogueIS6_fNS8_IJNS9_ILi64EEESC_SB_EEEEENS2_23IndividualTileSchedulerEJEEEEEvNT_6ParamsE,"ax",@progbits
	.align	128
.text._ZN7cutlass13device_kernelINS_4fmha6kernel28FmhaKernelTmaWarpSpecializedINS1_10collective30FmhaMainloopTmaWarpSpecializedINS_10bfloat16_tEffN4cute5tupleIJNS7_1CILi128EEENS9_ILi256EEENS9_ILi96EEEEEENS8_IJiNS9_ILi1EEENS8_IJiiEEEEEESG_SG_NS4_13DefaultFusionEJEEENS4_15FmhaFwdEpilogueIS6_fNS8_IJNS9_ILi64EEESC_SB_EEEEENS2_23IndividualTileSchedulerEJEEEEEvNT_6ParamsE:
        .type           _ZN7cutlass13device_kernelINS_4fmha6kernel28FmhaKernelTmaWarpSpecializedINS1_10collective30FmhaMainloopTmaWarpSpecializedINS_10bfloat16_tEffN4cute5tupleIJNS7_1CILi128EEENS9_ILi256EEENS9_ILi96EEEEEENS8_IJiNS9_ILi1EEENS8_IJiiEEEEEESG_SG_NS4_13DefaultFusionEJEEENS4_15FmhaFwdEpilogueIS6_fNS8_IJNS9_ILi64EEESC_SB_EEEEENS2_23IndividualTileSchedulerEJEEEEEvNT_6ParamsE,@function
        .size           _ZN7cutlass13device_kernelINS_4fmha6kernel28FmhaKernelTmaWarpSpecializedINS1_10collective30FmhaMainloopTmaWarpSpecializedINS_10bfloat16_tEffN4cute5tupleIJNS7_1CILi128EEENS9_ILi256EEENS9_ILi96EEEEEENS8_IJiNS9_ILi1EEENS8_IJiiEEEEEESG_SG_NS4_13DefaultFusionEJEEENS4_15FmhaFwdEpilogueIS6_fNS8_IJNS9_ILi64EEESC_SB_EEEEENS2_23IndividualTileSchedulerEJEEEEEvNT_6ParamsE,(.L_x_108 - _ZN7cutlass13device_kernelINS_4fmha6kernel28FmhaKernelTmaWarpSpecializedINS1_10collective30FmhaMainloopTmaWarpSpecializedINS_10bfloat16_tEffN4cute5tupleIJNS7_1CILi128EEENS9_ILi256EEENS9_ILi96EEEEEENS8_IJiNS9_ILi1EEENS8_IJiiEEEEEESG_SG_NS4_13DefaultFusionEJEEENS4_15FmhaFwdEpilogueIS6_fNS8_IJNS9_ILi64EEESC_SB_EEEEENS2_23IndividualTileSchedulerEJEEEEEvNT_6ParamsE)
        .other          _ZN7cutlass13device_kernelINS_4fmha6kernel28FmhaKernelTmaWarpSpecializedINS1_10collective30FmhaMainloopTmaWarpSpecializedINS_10bfloat16_tEffN4cute5tupleIJNS7_1CILi128EEENS9_ILi256EEENS9_ILi96EEEEEENS8_IJiNS9_ILi1EEENS8_IJiiEEEEEESG_SG_NS4_13DefaultFusionEJEEENS4_15FmhaFwdEpilogueIS6_fNS8_IJNS9_ILi64EEESC_SB_EEEEENS2_23IndividualTileSchedulerEJEEEEEvNT_6ParamsE,@"STO_CUDA_ENTRY STV_DEFAULT"
_ZN7cutlass13device_kernelINS_4fmha6kernel28FmhaKernelTmaWarpSpecializedINS1_10collective30FmhaMainloopTmaWarpSpecializedINS_10bfloat16_tEffN4cute5tupleIJNS7_1CILi128EEENS9_ILi256EEENS9_ILi96EEEEEENS8_IJiNS9_ILi1EEENS8_IJiiEEEEEESG_SG_NS4_13DefaultFusionEJEEENS4_15FmhaFwdEpilogueIS6_fNS8_IJNS9_ILi64EEESC_SB_EEEEENS2_23IndividualTileSchedulerEJEEEEEvNT_6ParamsE:
[----:B------:R-:W1:Y:S01]  /*0000*/  LDC R1, c[0x0][0x28] ;  /* 0x00000a00ff017b82 */ /* 0x000e620000000800 */
[----:B------:R-:W2:Y:S01]  /*0010*/  S2R R6, SR_TID.X ;  /* 0x0000000000067919 */ /* 0x000ea20000002100 */
[----:B------:R-:W-:Y:S01]  /*0020*/  ELECT P1, URZ, PT ;  /* 0x00000000003f782f */ /* 0x000fe20003820000 */
[----:B------:R-:W-:Y:S01]  /*0030*/  BSSY B0, `(.L_x_0) ;  /* 0x0000017000007945 */ /* 0x000fe20003800000 */
[----:B--2---:R-:W-:-:S05]  /*0040*/  SHF.R.U32.HI R0, RZ, 0x5, R6 ;  /* 0x00000005ff007819 */ /* 0x004fca0000011606 */
[----:B------:R-:W2:Y:S02]  /*0050*/  SHFL.IDX PT, R2, R0, RZ, 0x1f ;  /* 0x00001fff00027589 */ /* 0x000ea400000e0000 */
[----:B--2---:R-:W-:Y:S02]  /*0060*/  R2UR UR4, R2 ;  /* 0x00000000020472ca */ /* 0x004fe400000e0000 */
[----:B------:R-:W-:-:S06]  /*0070*/  SHF.R.U32.HI R2, RZ, 0x7, R6 ;  /* 0x00000007ff027819 */ /* 0x000fcc0000011606 */
[----:B------:R-:W2:Y:S05]  /*0080*/  SHFL.IDX PT, R2, R2, RZ, 0x1f ;  /* 0x00001fff02027589 */ /* 0x000eaa00000e0000 */
[----:B------:R-:W-:Y:S02]  /*0090*/  USHF.R.S32.HI UR5, URZ, 0x1f, UR4 ;  /* 0x0000001f3f057899 */ /* 0x000fe40008011404 */
[----:B------:R-:W-:Y:S02]  /*00a0*/  ISETP.NE.OR P0, PT, RZ, UR4, !P1 ;  /* 0x00000004ff007c0c */ /* 0x000fe4000cf05670 */
[----:B------:R-:W-:-:S04]  /*00b0*/  ULEA.HI UR5, UR5, UR4, URZ, 0x2 ;  /* 0x0000000405057291 */ /* 0x000fc8000f8f103f */
[----:B------:R-:W-:-:S04]  /*00c0*/  ULOP3.LUT UR5, UR5, 0xfffffffc, URZ, 0xc0, !UPT ;  /* 0xfffffffc05057892 */ /* 0x000fc8000f8ec03f */
[----:B------:R-:W-:-:S03]  /*00d0*/  UIADD3 UR5, UR4, -UR5, URZ ;  /* 0x8000000504057290 */ /* 0x000fc6000fffe03f */
[----:B-1----:R-:W-:Y:S09]  /*00e0*/  @P0 BRA `(.L_x_1) ;  /* 0x00000000002c0947 */ /* 0x002ff20003800000 */
[----:B------:R-:W-:Y:S02]  /*00f0*/  ULDC.64 UR6, c[0x0][0x198] ;  /* 0x0000660000067ab9 */ /* 0x000fe40000000a00 */
[----:B------:R-:W-:Y:S02]  /*0100*/  UIADD3 UR8, UP0, UR6, 0xf0, URZ ;  /* 0x000000f006087890 */ /* 0x000fe4000ff1e03f */
[----:B------:R-:W-:Y:S02]  /*0110*/  UIADD3 UR10, UP1, UR6, 0x1f0, URZ ;  /* 0x000001f0060a7890 */ /* 0x000fe4000ff3e03f */
[----:B------:R-:W-:Y:S02]  /*0120*/  UIADD3 UR6, UP2, UR6, 0x2f0, URZ ;  /* 0x000002f006067890 */ /* 0x000fe4000ff5e03f */
[----:B------:R-:W-:Y:S02]  /*0130*/  UIADD3.X UR9, URZ, UR7, URZ, UP0, !UPT ;  /* 0x000000073f097290 */ /* 0x000fe400087fe43f */
[----:B------:R-:W-:-:S02]  /*0140*/  UIADD3.X UR11, URZ, UR7, URZ, UP1, !UPT ;  /* 0x000000073f0b7290 */ /* 0x000fc40008ffe43f */
[----:B------:R-:W-:-:S05]  /*0150*/  UIADD3.X UR7, URZ, UR7, URZ, UP2, !UPT ;  /* 0x000000073f077290 */ /* 0x000fca00097fe43f */
[----:B------:R1:W-:Y:S02]  /*0160*/  UTMACCTL.PF [UR8] ;  /* 0x00000000080079b9 */ /* 0x0003e40008040000 */
[----:B------:R1:W-:Y:S02]  /*0170*/  UTMACCTL.PF [UR10] ;  /* 0x000000000a0079b9 */ /* 0x0003e40008040000 */
[----:B------:R1:W-:Y:S02]  /*0180*/  UTMACCTL.PF [UR6] ;  /* 0x00000000060079b9 */ /* 0x0003e40008040000 */
[----:B-1----:R-:W-:Y:S01]  /*0190*/  NOP ;  /* 0x0000000000007918 */ /* 0x002fe20000000000 */
.L_x_1:
[----:B------:R-:W-:Y:S05]  /*01a0*/  BSYNC B0 ;  /* 0x0000000000007941 */ /* 0x000fea0003800000 */
.L_x_0:
[----:B------:R-:W1:Y:S01]  /*01b0*/  SHFL.IDX PT, R3, R0, RZ, 0x1f ;  /* 0x00001fff00037589 */ /* 0x000e6200000e0000 */
[----:B--2---:R-:W-:Y:S01]  /*01c0*/  R2UR UR37, R2 ;  /* 0x00000000022572ca */ /* 0x004fe200000e0000 */
[----:B------:R-:W-:-:S12]  /*01d0*/  UISETP.NE.AND UP0, UPT, UR5, 0x1, UPT ;  /* 0x000000010500788c */ /* 0x000fd8000bf05270 */
[----:B------:R-:W-:Y:S02]  /*01e0*/  UIADD3 UR10, UR37, -0x1, URZ ;  /* 0xffffffff250a7890 */ /* 0x000fe4000fffe03f */
[----:B------:R-:W-:Y:S02]  /*01f0*/  UISETP.EQ.AND UP0, UPT, UR37, URZ, !UP0 ;  /* 0x0000003f2500728c */ /* 0x000fe4000c702270 */
[----:B------:R-:W-:Y:S02]  /*0200*/  UISETP.GE.U32.AND UP1, UPT, UR10, 0x4, UPT ;  /* 0x000000040a00788c */ /* 0x000fe4000bf26070 */
[----:B------:R-:W-:Y:S01]  /*0210*/  USEL UR4, URZ, 0x1, !UP0 ;  /* 0x000000013f047887 */ /* 0x000fe2000c000000 */
[----:B-1----:R-:W-:-:S03]  /*0220*/  ISETP.NE.AND P0, PT, R3, RZ, PT ;  /* 0x000000ff0300720c */ /* 0x002fc60003f05270 */
[----:B------:R-:W-:-:S10]  /*0230*/  USEL UR4, UR4, 0x2, UP1 ;  /* 0x0000000204047887 */ /* 0x000fd40008800000 */
[----:B------:R-:W-:Y:S05]  /*0240*/  @P0 BRA `(.L_x_2) ;  /* 0x0000000000480947 */ /* 0x000fea0003800000 */
[----:B------:R-:W1:Y:S01]  /*0250*/  S2UR UR11, SR_CgaCtaId ;  /* 0x00000000000b79c3 */ /* 0x000e620000008800 */
[----:B------:R-:W-:Y:S01]  /*0260*/  UMOV UR6, 0x400 ;  /* 0x0000040000067882 */ /* 0x000fe20000000000 */
[----:B------:R-:W-:Y:S01]  /*0270*/  UMOV UR7, 0x1 ;  /* 0x0000000100077882 */ /* 0x000fe20000000000 */
[----:B------:R-:W-:Y:S01]  /*0280*/  UMOV UR8, 0x80 ;  /* 0x0000008000087882 */ /* 0x000fe20000000000 */
[----:B------:R-:W-:Y:S01]  /*0290*/  ELECT P0, URZ, PT ;  /* 0x00000000003f782f */ /* 0x000fe20003800000 */
[----:B------:R-:W-:-:S04]  /*02a0*/  UIADD3 UR8, -UR8, 0x100000, URZ ;  /* 0x0010000008087890 */ /* 0x000fc8000fffe13f */
[----:B------:R-:W-:Y:S02]  /*02b0*/  USHF.L.U32 UR9, UR8, 0xb, URZ ;  /* 0x0000000b08097899 */ /* 0x000fe4000800063f */
[----:B------:R-:W-:Y:S02]  /*02c0*/  USHF.L.U32 UR8, UR8, 0x1, URZ ;  /* 0x0000000108087899 */ /* 0x000fe4000800063f */
[----:B-1----:R-:W-:Y:S02]  /*02d0*/  ULEA UR11, UR11, UR6, 0x18 ;  /* 0x000000060b0b7291 */ /* 0x002fe4000f8ec03f */
[----:B------:R-:W-:-:S04]  /*02e0*/  UIADD3 UR6, -UR7, 0x100000, URZ ;  /* 0x0010000007067890 */ /* 0x000fc8000fffe13f */
[----:B------:R-:W-:Y:S02]  /*02f0*/  USHF.L.U32 UR7, UR6, 0xb, URZ ;  /* 0x0000000b06077899 */ /* 0x000fe4000800063f */
[----:B------:R-:W-:Y:S01]  /*0300*/  USHF.L.U32 UR6, UR6, 0x1, URZ ;  /* 0x0000000106067899 */ /* 0x000fe2000800063f */
[----:B------:R-:W1:Y:S11]  /*0310*/  FENCE.VIEW.ASYNC.S ;  /* 0x00000000000073c6 */ /* 0x000e760000000000 */
[----:B-1----:R1:W2:Y:S01]  /*0320*/  SYNCS.EXCH.64 URZ, [UR11+0x42050], UR6 ;  /* 0x042050060b3f75b2 */ /* 0x0022a20008000100 */
[----:B------:R1:W3:Y:S01]  /*0330*/  SYNCS.EXCH.64 URZ, [UR11+0x42060], UR8 ;  /* 0x042060080b3f75b2 */ /* 0x0002e20008000100 */
[----:B------:R1:W4:Y:S01]  /*0340*/  SYNCS.EXCH.64 URZ, [UR11+0x42058], UR6 ;  /* 0x042058060b3f75b2 */ /* 0x0003220008000100 */
[----:B------:R1:W1:Y:S01]  /*0350*/  SYNCS.EXCH.64 URZ, [UR11+0x42068], UR8 ;  /* 0x042068080b3f75b2 */ /* 0x0002620008000100 */
[----:B------:R-:W-:Y:S01]  /*0360*/  NOP ;  /* 0x0000000000007918 */ /* 0x000fe20000000000 */
.L_x_2:
[----:B------:R-:W5:Y:S01]  /*0370*/  SHFL.IDX PT, R2, R0, RZ, 0x1f ;  /* 0x00001fff00027589 */ /* 0x000f6200000e0000 */
[----:B------:R-:W-:Y:S01]  /*0380*/  NOP ;  /* 0x0000000000007918 */ /* 0x000fe20000000000 */
[----:B-----5:R-:W-:-:S13]  /*0390*/  ISETP.NE.AND P0, PT, R2, RZ, PT ;  /* 0x000000ff0200720c */ /* 0x020fda0003f05270 */
[----:B------:R-:W-:Y:S05]  /*03a0*/  @P0 BRA `(.L_x_3) ;  /* 0x0000000000600947 */ /* 0x000fea0003800000 */
[----:B-1----:R-:W1:Y:S01]  /*03b0*/  S2UR UR7, SR_CgaCtaId ;  /* 0x00000000000779c3 */ /* 0x002e620000008800 */
[----:B------:R-:W-:Y:S01]  /*03c0*/  UMOV UR6, 0x400 ;  /* 0x0000040000067882 */ /* 0x000fe20000000000 */
[----:B------:R-:W-:Y:S01]  /*03d0*/  UMOV UR8, 0x1 ;  /* 0x0000000100087882 */ /* 0x000fe20000000000 */
[----:B------:R-:W-:Y:S01]  /*03e0*/  UMOV UR12, 0x100 ;  /* 0x00000100000c7882 */ /* 0x000fe20000000000 */
[----:B------:R-:W-:-:S04]  /*03f0*/  UIADD3 UR8, -UR8, 0x100000, URZ ;  /* 0x0010000008087890 */ /* 0x000fc8000fffe13f */
[----:B------:R-:W-:Y:S02]  /*0400*/  USHF.L.U32 UR9, UR8, 0xb, URZ ;  /* 0x0000000b08097899 */ /* 0x000fe4000800063f */
[----:B------:R-:W-:Y:S01]  /*0410*/  USHF.L.U32 UR8, UR8, 0x1, URZ ;  /* 0x0000000108087899 */ /* 0x000fe2000800063f */
[----:B------:R-:W-:Y:S01]  /*0420*/  ELECT P0, URZ, PT ;  /* 0x00000000003f782f */ /* 0x000fe20003800000 */
[----:B-1----:R-:W-:Y:S02]  /*0430*/  ULEA UR11, UR7, UR6, 0x18 ;  /* 0x00000006070b7291 */ /* 0x002fe4000f8ec03f */
[----:B------:R-:W-:-:S04]  /*0440*/  UIADD3 UR6, -UR12, 0x100000, URZ ;  /* 0x001000000c067890 */ /* 0x000fc8000fffe13f */
[----:B------:R-:W-:Y:S02]  /*0450*/  USHF.L.U32 UR7, UR6, 0xb, URZ ;  /* 0x0000000b06077899 */ /* 0x000fe4000800063f */
[----:B------:R-:W-:Y:S01]  /*0460*/  USHF.L.U32 UR6, UR6, 0x1, URZ ;  /* 0x0000000106067899 */ /* 0x000fe2000800063f */
[----:B------:R-:W1:Y:S03]  /*0470*/  FENCE.VIEW.ASYNC.S ;  /* 0x00000000000073c6 */ /* 0x000e660000000000 */
[----:B-1----:R1:W1:Y:S08]  /*0480*/  SYNCS.EXCH.64 URZ, [UR11+0x42000], UR8 ;  /* 0x042000080b3f75b2 */ /* 0x0022700008000100 */
[----:B------:R1:W1:Y:S01]  /*0490*/  SYNCS.EXCH.64 URZ, [UR11+0x42028], UR6 ;  /* 0x042028060b3f75b2 */ /* 0x0002620008000100 */
        /* <DEDUP_REMOVED lines=8> */
[----:B------:R-:W-:Y:S01]  /*0520*/  NOP ;  /* 0x0000000000007918 */ /* 0x000fe20000000000 */
.L_x_3:
        /* <DEDUP_REMOVED lines=21> */
[----:B------:R-:W-:Y:S01]  /*0680*/  NOP ;  /* 0x0000000000007918 */ /* 0x000fe20000000000 */
.L_x_4:
[----:B------:R-:W5:Y:S01]  /*0690*/  SHFL.IDX PT, R2, R0, RZ, 0x1f ;  /* 0x00001fff00027589 */ /* 0x000f6200000e0000 */
[----:B------:R-:W-:Y:S01]  /*06a0*/  ELECT P0, URZ, PT ;  /* 0x00000000003f782f */ /* 0x000fe20003800000 */
[----:B------:R-:W-:Y:S01]  /*06b0*/  NOP ;  /* 0x0000000000007918 */ /* 0x000fe20000000000 */
[----:B-1----:R-:W-:Y:S02]  /*06c0*/  UMOV UR6, 0x80 ;  /* 0x0000008000067882 */ /* 0x002fe40000000000 */
[C---:B-----5:R-:W-:Y:S02]  /*06d0*/  ISETP.NE.OR P0, PT, R2.reuse, RZ, !P0 ;  /* 0x000000ff0200720c */ /* 0x060fe40004705670 */
[----:B------:R-:W-:-:S11]  /*06e0*/  ISETP.NE.AND P2, PT, R2, RZ, PT ;  /* 0x000000ff0200720c */ /* 0x000fd60003f45270 */
[----:B------:R-:W-:Y:S01]  /*06f0*/  VOTEU.ALL UP0, P0 ;  /* 0x00000000003f7886 */ /* 0x000fe20000000000 */
[----:B------:R-:W-:Y:S01]  /*0700*/  VOTEU.ALL UP2, P0 ;  /* 0x00000000003f7886 */ /* 0x000fe20000040000 */
[----:B------:R-:W-:Y:S01]  /*0710*/  VOTEU.ALL UP3, P0 ;  /* 0x00000000003f7886 */ /* 0x000fe20000060000 */
[----:B------:R-:W-:Y:S02]  /*0720*/  VOTEU.ALL UP4, P0 ;  /* 0x00000000003f7886 */ /* 0x000fe40000080000 */
[----:B------:R-:W1:Y:S01]  /*0730*/  @!UP0 S2UR UR9, SR_CgaCtaId ;  /* 0x00000000000989c3 */ /* 0x000e620000008800 */
[----:B------:R-:W-:Y:S01]  /*0740*/  @!UP0 UMOV UR8, 0x400 ;  /* 0x0000040000088882 */ /* 0x000fe20000000000 */
[----:B------:R-:W-:-:S04]  /*0750*/  @!UP0 UIADD3 UR6, -UR6, 0x100000, URZ ;  /* 0x0010000006068890 */ /* 0x000fc8000fffe13f */
[----:B------:R-:W-:Y:S02]  /*0760*/  @!UP0 USHF.L.U32 UR7, UR6, 0xb, URZ ;  /* 0x0000000b06078899 */ /* 0x000fe4000800063f */
[----:B------:R-:W-:Y:S02]  /*0770*/  @!UP0 USHF.L.U32 UR6, UR6, 0x1, URZ ;  /* 0x0000000106068899 */ /* 0x000fe4000800063f */
[----:B-1----:R-:W-:Y:S01]  /*0780*/  @!UP0 ULEA UR8, UR9, UR8, 0x18 ;  /* 0x0000000809088291 */ /* 0x002fe2000f8ec03f */
[----:B------:R-:W-:Y:S01]  /*0790*/  VOTEU.ALL UP0, P0 ;  /* 0x00000000003f7886 */ /* 0x000fe20000000000 */
[----:B------:R-:W1:Y:S10]  /*07a0*/  FENCE.VIEW.ASYNC.S ;  /* 0x00000000000073c6 */ /* 0x000e740000000000 */
[----:B-1----:R1:W1:Y:S01]  /*07b0*/  @!UP0 SYNCS.EXCH.64 URZ, [UR8+0x42090], UR6 ;  /* 0x04209006083f85b2 */ /* 0x0022620008000100 */
[----:B------:R1:W1:Y:S01]  /*07c0*/  @!UP2 SYNCS.EXCH.64 URZ, [UR8+0x42098], UR6 ;  /* 0x04209806083fa5b2 */ /* 0x0002620008000100 */
[----:B------:R1:W1:Y:S01]  /*07d0*/  @!UP3 SYNCS.EXCH.64 URZ, [UR8+0x420a0], UR6 ;  /* 0x0420a006083fb5b2 */ /* 0x0002620008000100 */
[----:B------:R1:W1:Y:S01]  /*07e0*/  @!UP4 SYNCS.EXCH.64 URZ, [UR8+0x420a8], UR6 ;  /* 0x0420a806083fc5b2 */ /* 0x0002620008000100 */
[----:B------:R-:W-:Y:S01]  /*07f0*/  NOP ;  /* 0x0000000000007918 */ /* 0x000fe20000000000 */
[----:B------:R-:W-:Y:S05]  /*0800*/  @P2 BRA `(.L_x_5) ;  /* 0x0000000000502947 */ /* 0x000fea0003800000 */
[----:B-1----:R-:W1:Y:S01]  /*0810*/  S2UR UR7, SR_CgaCtaId ;  /* 0x00000000000779c3 */ /* 0x002e620000008800 */
[----:B------:R-:W-:Y:S01]  /*0820*/  UMOV UR6, 0x400 ;  /* 0x0000040000067882 */ /* 0x000fe20000000000 */
[----:B------:R-:W-:Y:S01]  /*0830*/  UMOV UR8, 0x20 ;  /* 0x0000002000087882 */ /* 0x000fe20000000000 */
[----:B------:R-:W-:Y:S01]  /*0840*/  UMOV UR9, 0x80 ;  /* 0x0000008000097882 */ /* 0x000fe20000000000 */
[----:B------:R-:W-:Y:S01]  /*0850*/  ELECT P0, URZ, PT ;  /* 0x00000000003f782f */ /* 0x000fe20003800000 */
[----:B-1----:R-:W-:Y:S02]  /*0860*/  ULEA UR11, UR7, UR6, 0x18 ;  /* 0x00000006070b7291 */ /* 0x002fe4000f8ec03f */
[----:B------:R-:W-:-:S04]  /*0870*/  UIADD3 UR6, -UR8, 0x100000, URZ ;  /* 0x0010000008067890 */ /* 0x000fc8000fffe13f */
[----:B------:R-:W-:Y:S02]  /*0880*/  USHF.L.U32 UR7, UR6, 0xb, URZ ;  /* 0x0000000b06077899 */ /* 0x000fe4000800063f */
[----:B------:R-:W-:Y:S02]  /*0890*/  USHF.L.U32 UR6, UR6, 0x1, URZ ;  /* 0x0000000106067899 */ /* 0x000fe4000800063f */
        /* <DEDUP_REMOVED lines=10> */
[----:B------:R-:W-:Y:S01]  /*0940*/  NOP ;  /* 0x0000000000007918 */ /* 0x000fe20000000000 */
.L_x_5:
[----:B------:R-:W-:Y:S01]  /*0950*/  ISETP.NE.AND P0, PT, RZ, UR37, PT ;  /* 0x00000025ff007c0c */ /* 0x000fe2000bf05270 */
[----:B------:R-:W-:Y:S01]  /*0960*/  NOP ;  /* 0x0000000000007918 */ /* 0x000fe20000000000 */
[----:B------:R-:W-:Y:S01]  /*0970*/  MOV R0, UR5 ;  /* 0x0000000500007c02 */ /* 0x000fe20008000f00 */
[----:B-1234-:R-:W-:Y:S03]  /*0980*/  BAR.SYNC.DEFER_BLOCKING 0x0 ;  /* 0x0000000000007b1d */ /* 0x01efe60000010000 */
[----:B------:R-:W-:-:S07]  /*0990*/  ISETP.EQ.AND P2, PT, R0, 0x1, P1 ;  /* 0x000000010000780c */ /* 0x000fce0000f42270 */
[----:B------:R-:W-:Y:S06]  /*09a0*/  @!P0 BRA `(.L_x_6) ;  /* 0x000000b4009c8947 */ /* 0x000fec0003800000 */
[----:B------:R-:W-:-:S06]  /*09b0*/  UISETP.GT.U32.AND UP0, UPT, UR10, 0x3, UPT ;  /* 0x000000030a00788c */ /* 0x000fcc000bf04070 */
[----:B------:R-:W-:-:S13]  /*09c0*/  PLOP3.LUT P0, PT, PT, PT, UP0, 0x80, 0x0 ;  /* 0x000000000000781c */ /* 0x000fda0003f0f008 */
[----:B------:R-:W-:Y:S05]  /*09d0*/  @P0 EXIT ;  /* 0x000000000000094d */ /* 0x000fea0003800000 */
.L_x_7:
[----:B------:R-:W-:-:S08]  /*09e0*/  NOP ;  /* 0x0000000000007918 */ /* 0x000fd00000000000 */
[----:B------:R-:W1:Y:S02]  /*09f0*/  USETMAXREG.TRY_ALLOC.CTAPOOL UP0, 0xf0 ;  /* 0x000000f0000079c8 */ /* 0x000e640008000600 */
[----:B-1----:R-:W-:-:S13]  /*0a00*/  PLOP3.LUT P0, PT, PT, PT, UP0, 0x80, 0x0 ;  /* 0x000000000000781c */ /* 0x002fda0003f0f008 */
[----:B------:R-:W-:Y:S05]  /*0a10*/  @!P0 BRA `(.L_x_7) ;  /* 0xfffffffc00f08947 */ /* 0x000fea000383ffff */
[----:B------:R-:W-:Y:S01]  /*0a20*/  UISETP.NE.AND UP0, UPT, UR37, 0x1, UPT ;  /* 0x000000012500788c */ /* 0x000fe2000bf05270 */
[----:B------:R-:W1:Y:S01]  /*0a30*/  S2UR UR42, SR_CTAID.X ;  /* 0x00000000002a79c3 */ /* 0x000e620000002500 */
[----:B------:R-:W-:Y:S01]  /*0a40*/  UMOV UR5, URZ ;  /* 0x0000003f00057c82 */ /* 0x000fe20008000000 */
[----:B------:R-:W-:-:S03]  /*0a50*/  UMOV UR6, URZ ;  /* 0x0000003f00067c82 */ /* 0x000fc60008000000 */
[----:B------:R-:W-:-:S13]  /*0a60*/  PLOP3.LUT P0, PT, PT, PT, UP0, 0x80, 0x0 ;  /* 0x000000000000781c */ /* 0x000fda0003f0f008 */
[----:B------:R-:W-:Y:S05]  /*0a70*/  @!P0 BRA `(.L_x_8) ;  /* 0x00000000003c8947 */ /* 0x000fea0003800000 */
[----:B------:R-:W-:Y:S01]  /*0a80*/  UISETP.NE.AND UP0, UPT, UR37, 0x2, UPT ;  /* 0x000000022500788c */ /* 0x000fe2000bf05270 */
[----:B------:R-:W-:-:S05]  /*0a90*/  UMOV UR6, 0x1 ;  /* 0x0000000100067882 */ /* 0x000fca0000000000 */
[----:B------:R-:W-:-:S13]  /*0aa0*/  PLOP3.LUT P1, PT, PT, PT, UP0, 0x80, 0x0 ;  /* 0x000000000000781c */ /* 0x000fda0003f2f008 */
[----:B------:R-:W-:Y:S05]  /*0ab0*/  @!P1 BRA `(.L_x_8) ;  /* 0x00000000002c9947 */ /* 0x000fea0003800000 */
[----:B------:R-:W-:-:S06]  /*0ac0*/  UISETP.NE.AND UP0, UPT, UR37, 0x3, UPT ;  /* 0x000000032500788c */ /* 0x000fcc000bf05270 */
[----:B------:R-:W-:-:S13]  /*0ad0*/  PLOP3.LUT P1, PT, PT, PT, UP0, 0x80, 0x0 ;  /* 0x000000000000781c */ /* 0x000fda0003f2f008 */
[----:B------:R-:W-:Y:S05]  /*0ae0*/  @!P1 BRA `(.L_x_9) ;  /* 0x0000000000189947 */ /* 0x000fea0003800000 */
[----:B------:R-:W-:-:S11]  /*0af0*/  UISETP.NE.AND UP0, UPT, UR37, 0x4, UPT ;  /* 0x000000042500788c */ /* 0x000fd6000bf05270 */
[----:B------:R-:W-:Y:S01]  /*0b00*/  @!UP0 UMOV UR5, 0x1 ;  /* 0x0000000100058882 */ /* 0x000fe20000000000 */
[----:B------:R-:W-:Y:S01]  /*0b10*/  @!UP0 UMOV UR6, 0x1 ;  /* 0x0000000100068882 */ /* 0x000fe20000000000 */
[----:B------:R-:W-:Y:S01]  /*0b20*/  @UP0 UMOV UR5, URZ ;  /* 0x0000003f00050c82 */ /* 0x000fe20008000000 */
[----:B------:R-:W-:Y:S01]  /*0b30*/  @UP0 UMOV UR6, URZ ;  /* 0x0000003f00060c82 */ /* 0x000fe20008000000 */
[----:B------:R-:W-:Y:S05]  /*0b40*/  BRA `(.L_x_8) ;  /* 0x0000000000087947 */ /* 0x000fea0003800000 */
.L_x_9:
[----:B------:R-:W-:Y:S01]  /*0b50*/  UMOV UR5, 0x1 ;  /* 0x0000000100057882 */ /* 0x000fe20000000000 */
[----:B------:R-:W-:-:S05]  /*0b60*/  UMOV UR6, URZ ;  /* 0x0000003f00067c82 */ /* 0x000fca0008000000 */
.L_x_8:
[----:B------:R-:W-:Y:S05]  /*0b70*/  @!P0 BRA `(.L_x_10) ;  /* 0x00000000003c8947 */ /* 0x000fea0003800000 */
[----:B------:R-:W-:-:S06]  /*0b80*/  UISETP.NE.AND UP0, UPT, UR37, 0x2, UPT ;  /* 0x000000022500788c */ /* 0x000fcc000bf05270 */
[----:B------:R-:W-:-:S13]  /*0b90*/  PLOP3.LUT P0, PT, PT, PT, UP0, 0x80, 0x0 ;  /* 0x000000000000781c */ /* 0x000fda0003f0f008 */
[----:B------:R-:W-:Y:S05]  /*0ba0*/  @!P0 BRA `(.L_x_11) ;  /* 0x0000000000288947 */ /* 0x000fea0003800000 */
[----:B------:R-:W-:-:S06]  /*0bb0*/  UISETP.NE.AND UP0, UPT, UR37, 0x3, UPT ;  /* 0x000000032500788c */ /* 0x000fcc000bf05270 */
[----:B------:R-:W-:-:S13]  /*0bc0*/  PLOP3.LUT P0, PT, PT, PT, UP0, 0x80, 0x0 ;  /* 0x000000000000781c */ /* 0x000fda0003f0f008 */
[----:B------:R-:W-:Y:S05]  /*0bd0*/  @!P0 BRA `(.L_x_12) ;  /* 0x0000000000148947 */ /* 0x000fea0003800000 */
[----:B------:R-:W-:-:S06]  /*0be0*/  UISETP.NE.AND UP0, UPT, UR37, 0x4, UPT ;  /* 0x000000042500788c */ /* 0x000fcc000bf05270 */
[----:B------:R-:W-:-:S13]  /*0bf0*/  PLOP3.LUT P0, PT, PT, PT, UP0, 0x80, 0x0 ;  /* 0x000000000000781c */ /* 0x000fda0003f0f008 */
[----:B------:R-:W-:Y:S05]  /*0c00*/  @P0 BRA `(.L_x_13) ;  /* 0x00000000001c0947 */ /* 0x000fea0003800000 */
[----:B-1----:R-:W-:Y:S01]  /*0c10*/  ULEA UR42, UR42, 0x3, 0x1 ;  /* 0x000000032a2a7891 */ /* 0x002fe2000f8e083f */
[----:B------:R-:W-:Y:S11]  /*0c20*/  BRA `(.L_x_13) ;  /* 0x0000000000147947 */ /* 0x000ff60003800000 */
.L_x_12:
[----:B-1----:R-:W-:Y:S01]  /*0c30*/  ULEA UR42, UR42, 0x2, 0x1 ;  /* 0x000000022a2a7891 */ /* 0x002fe2000f8e083f */
[----:B------:R-:W-:Y:S11]  /*0c40*/  BRA `(.L_x_13) ;  /* 0x00000000000c7947 */ /* 0x000ff60003800000 */
.L_x_11:
[----:B-1----:R-:W-:Y:S01]  /*0c50*/  ULEA UR42, UR42, 0x1, 0x1 ;  /* 0x000000012a2a7891 */ /* 0x002fe2000f8e083f */
[----:B------:R-:W-:Y:S11]  /*0c60*/  BRA `(.L_x_13) ;  /* 0x0000000000047947 */ /* 0x000ff60003800000 */
.L_x_10:
[----:B-1----:R-:W-:-:S12]  /*0c70*/  USHF.L.U32 UR42, UR42, 0x1, URZ ;  /* 0x000000012a2a7899 */ /* 0x002fd8000800063f */
.L_x_13:
[----:B------:R-:W-:-:S04]  /*0c80*/  ULOP3.LUT UR7, UR4, 0x1, URZ, 0xfc, !UPT ;  /* 0x0000000104077892 */ /* 0x000fc8000f8efc3f */
[----:B------:R-:W-:-:S06]  /*0c90*/  UISETP.NE.AND UP0, UPT, UR7, 0x3, UPT ;  /* 0x000000030700788c */ /* 0x000fcc000bf05270 */
[----:B------:R-:W-:-:S13]  /*0ca0*/  PLOP3.LUT P0, PT, PT, PT, UP0, 0x80, 0x0 ;  /* 0x000000000000781c */ /* 0x000fda0003f0f008 */
[----:B------:R-:W-:Y:S05]  /*0cb0*/  @!P0 BRA `(.L_x_14) ;  /* 0x0000000000048947 */ /* 0x000fea0003800000 */
[----:B-1----:R-:W-:Y:S01]  /*0cc0*/  BPT.TRAP 0x1 ;  /* 0x000000040000795c */ /* 0x002fe20000300000 */
.L_x_14:
[----:B------:R-:W2:Y:S01]  /*0cd0*/  S2UR UR7, SR_CgaCtaId ;  /* 0x00000000000779c3 */ /* 0x000ea20000008800 */
[----:B------:R-:W-:Y:S01]  /*0ce0*/  UMOV UR36, 0x400 ;  /* 0x0000040000247882 */ /* 0x000fe20000000000 */
[----:B------:R-:W-:-:S04]  /*0cf0*/  MOV R0, UR5 ;  /* 0x0000000500007c02 */ /* 0x000fc80008000f00 */
[----:B------:R-:W-:Y:S01]  /*0d00*/  SHF.L.U32 R0, R0, 0x1f, RZ ;  /* 0x0000001f00007819 */ /* 0x000fe200000006ff */
[----:B--2---:R-:W-:-:S04]  /*0d10*/  ULEA UR36, UR7, UR36, 0x18 ;  /* 0x0000002407247291 */ /* 0x004fc8000f8ec03f */
[----:B------:R-:W-:-:S09]  /*0d20*/  ULEA UR7, UR6, UR36, 0x3 ;  /* 0x0000002406077291 */ /* 0x000fd2000f8e183f */
[----:B------:R-:W2:Y:S02]  /*0d30*/  SYNCS.PHASECHK.TRANS64.TRYWAIT P1, [UR7+0x42050], R0 ;  /* 0x04205000ff0075a7 */ /* 0x000ea40008020147 */
[----:B--2---:R-:W-:Y:S05]  /*0d40*/  @!P1 BRA `(.L_x_15) ;  /* 0x000000c800089947 */ /* 0x004fea0003800000 */
.L_x_91:
[----:B------:R-:W-:Y:S05]  /*0d50*/  @!P0 BRA `(.L_x_16) ;  /* 0x0000000000048947 */ /* 0x000fea0003800000 */
[----:B-1----:R-:W-:Y:S01]  /*0d60*/  BPT.TRAP 0x1 ;  /* 0x000000040000795c */ /* 0x002fe20000300000 */
.L_x_16:
[----:B------:R-:W-:Y:S01]  /*0d70*/  SHF.L.U32 R5, RZ, 0x1f, RZ ;  /* 0x0000001fff057819 */ /* 0x000fe200000006ff */
[----:B------:R-:W-:Y:S01]  /*0d80*/  UIADD3 UR32, UR36, 0x42090, URZ ;  /* 0x0004209024207890 */ /* 0x000fe2000fffe03f */
[----:B------:R-:W-:Y:S02]  /*0d90*/  ISETP.NE.AND P2, PT, RZ, UR10, PT ;  /* 0x0000000aff007c0c */ /* 0x000fe4000bf45270 */
[----:B------:R-:W3:Y:S02]  /*0da0*/  SYNCS.PHASECHK.TRANS64.TRYWAIT P1, [UR36+0x42000], R5 ;  /* 0x04200005ff0075a7 */ /* 0x000ee40008020164 */
[----:B---3--:R-:W-:Y:S09]  /*0db0*/  @!P1 BRA `(.L_x_17) ;  /* 0x000000c800049947 */ /* 0x008ff20003800000 */
.L_x_92:
[----:B------:R-:W-:Y:S01]  /*0dc0*/  ULEA UR10, UR10, UR32, 0x3 ;  /* 0x000000200a0a7291 */ /* 0x000fe2000f8e183f */
[----:B--2---:R-:W-:Y:S01]  /*0dd0*/  SEL R0, RZ, 0x1, P2 ;  /* 0x00000001ff007807 */ /* 0x004fe20001000000 */
[----:B------:R-:W-:-:S03]  /*0de0*/  UIADD3 UR5, UR37, -0x1, URZ ;  /* 0xffffffff25057890 */ /* 0x000fc6000fffe03f */
[----:B------:R-:W-:Y:S01]  /*0df0*/  SHF.L.U32 R0, R0, 0x1f, RZ ;  /* 0x0000001f00007819 */ /* 0x000fe200000006ff */
[----:B------:R-:W-:-:S03]  /*0e00*/  USHF.L.U32 UR5, UR5, 0x3, URZ ;  /* 0x0000000305057899 */ /* 0x000fc6000800063f */
[----:B------:R-:W2:Y:S02]  /*0e10*/  SYNCS.PHASECHK.TRANS64.TRYWAIT P1, [UR10], R0 ;  /* 0x00000000ff0075a7 */ /* 0x000ea4000802014a */
[----:B--2---:R-:W-:Y:S07]  /*0e20*/  @!P1 BRA `(.L_x_18) ;  /* 0x000000c800009947 */ /* 0x004fee0003800000 */
.L_x_93:
[----:B------:R-:W-:Y:S01]  /*0e30*/  USHF.R.U32.HI UR7, URZ, 0x4, UR36 ;  /* 0x000000043f077899 */ /* 0x000fe20008011624 */
[----:B------:R-:W-:Y:S01]  /*0e40*/  WARPGROUP.ARRIVE ;  /* 0x00000000000079c5 */ /* 0x000fe20000000000 */
[----:B------:R-:W-:Y:S02]  /*0e50*/  UIADD3 UR8, UR36, 0x6000, URZ ;  /* 0x0000600024087890 */ /* 0x000fe4000fffe03f */
[----:B------:R-:W-:Y:S02]  /*0e60*/  ULOP3.LUT UR7, UR7, 0x3fff, URZ, 0xc0, !UPT ;  /* 0x00003fff07077892 */ /* 0x000fe4000f8ec03f */
[----:B------:R-:W-:Y:S02]  /*0e70*/  USHF.R.U32.HI UR8, URZ, 0x4, UR8 ;  /* 0x000000043f087899 */ /* 0x000fe40008011608 */
[----:B------:R-:W-:Y:S02]  /*0e80*/  ULOP3.LUT UR28, UR7, 0x10000, URZ, 0xfc, !UPT ;  /* 0x00010000071c7892 */ /* 0x000fe4000f8efc3f */
[----:B------:R-:W-:-:S02]  /*0e90*/  ULOP3.LUT UR7, UR8, 0x3fff, URZ, 0xc0, !UPT ;  /* 0x00003fff08077892 */ /* 0x000fc4000f8ec03f */
[----:B------:R-:W-:Y:S02]  /*0ea0*/  UIMAD UR28, UR6, 0x300, UR28 ;  /* 0x00000300061c78a4 */ /* 0x000fe4000f8e021c */
[----:B------:R-:W-:Y:S01]  /*0eb0*/  ULOP3.LUT UR6, UR7, 0x10000, URZ, 0xfc, !UPT ;  /* 0x0001000007067892 */ /* 0x000fe2000f8efc3f */
[----:B------:R-:W-:Y:S01]  /*0ec0*/  UMOV UR9, 0x80000020 ;  /* 0x8000002000097882 */ /* 0x000fe20000000000 */
[----:B------:R-:W-:Y:S01]  /*0ed0*/  UMOV UR11, 0x80000020 ;  /* 0x80000020000b7882 */ /* 0x000fe20000000000 */
[----:B------:R-:W-:Y:S02]  /*0ee0*/  UIADD3 UR12, UR28, 0x2, URZ ;  /* 0x000000021c0c7890 */ /* 0x000fe4000fffe03f */
[----:B------:R-:W-:Y:S02]  /*0ef0*/  UMOV UR8, UR28 ;  /* 0x0000001c00087c82 */ /* 0x000fe40008000000 */
[----:B------:R-:W-:Y:S01]  /*0f00*/  UMOV UR10, UR6 ;  /* 0x00000006000a7c82 */ /* 0x000fe20008000000 */
[----:B------:R-:W-:Y:S01]  /*0f10*/  UIADD3 UR14, UR6, 0x2, URZ ;  /* 0x00000002060e7890 */ /* 0x000fe2000fffe03f */
[----:B------:R-:W-:Y:S01]  /*0f20*/  HGMMA.64x256x16.F32.BF16 R24, gdesc[UR8], RZ, !UPT, gsb0 ;  /* 0x03e00000081879f0 */ /* 0x000fe2000c0018ff */
[----:B------:R-:W-:Y:S01]  /*0f30*/  UMOV UR13, 0x80000020 ;  /* 0x80000020000d7882 */ /* 0x000fe20000000000 */
[----:B------:R-:W-:Y:S01]  /*0f40*/  UMOV UR15, 0x80000020 ;  /* 0x80000020000f7882 */ /* 0x000fe20000000000 */
[----:B------:R-:W-:-:S02]  /*0f50*/  UIADD3 UR16, UR28, 0x100, URZ ;  /* 0x000001001c107890 */ /* 0x000fc4000fffe03f */
[----:B------:R-:W-:Y:S01]  /*0f60*/  UIADD3 UR18, UR6, 0x400, URZ ;  /* 0x0000040006127890 */ /* 0x000fe2000fffe03f */
[----:B------:R-:W-:Y:S01]  /*0f70*/  UMOV UR17, 0x80000020 ;  /* 0x8000002000117882 */ /* 0x000fe20000000000 */
[----:B------:R-:W-:Y:S01]  /*0f80*/  UMOV UR19, 0x80000020 ;  /* 0x8000002000137882 */ /* 0x000fe20000000000 */
[----:B------:R-:W-:Y:S02]  /*0f90*/  UIADD3 UR20, UR28, 0x102, URZ ;  /* 0x000001021c147890 */ /* 0x000fe4000fffe03f */
[----:B------:R-:W-:Y:S01]  /*0fa0*/  UIADD3 UR22, UR6, 0x402, URZ ;  /* 0x0000040206167890 */ /* 0x000fe2000fffe03f */
[----:B------:R-:W-:Y:S01]  /*0fb0*/  UMOV UR21, 0x80000020 ;  /* 0x8000002000157882 */ /* 0x000fe20000000000 */
[----:B------:R-:W-:Y:S01]  /*0fc0*/  UMOV UR23, 0x80000020 ;  /* 0x8000002000177882 */ /* 0x000fe20000000000 */
[----:B------:R-:W-:Y:S02]  /*0fd0*/  UIADD3 UR24, UR28, 0x200, URZ ;  /* 0x000002001c187890 */ /* 0x000fe4000fffe03f */
[----:B------:R-:W-:Y:S01]  /*0fe0*/  UIADD3 UR26, UR6, 0x800, URZ ;  /* 0x00000800061a7890 */ /* 0x000fe2000fffe03f */
[----:B------:R-:W-:Y:S01]  /*0ff0*/  UMOV UR25, 0x80000020 ;  /* 0x8000002000197882 */ /* 0x000fe20000000000 */
[----:B------:R-:W-:Y:S01]  /*1000*/  UMOV UR27, 0x80000020 ;  /* 0x80000020001b7882 */ /* 0x000fe20000000000 */
[----:B------:R-:W-:-:S02]  /*1010*/  UIADD3 UR28, UR28, 0x202, URZ ;  /* 0x000002021c1c7890 */ /* 0x000fc4000fffe03f */
[----:B------:R-:W-:Y:S01]  /*1020*/  UIADD3 UR30, UR6, 0x802, URZ ;  /* 0x00000802061e7890 */ /* 0x000fe2000fffe03f */
[----:B------:R-:W-:Y:S01]  /*1030*/  UMOV UR29, 0x80000020 ;  /* 0x80000020001d7882 */ /* 0x000fe20000000000 */
[----:B------:R-:W-:Y:S01]  /*1040*/  UMOV UR31, 0x80000020 ;  /* 0x80000020001f7882 */ /* 0x000fe20000000000 */
[----:B------:R-:W-:Y:S01]  /*1050*/  ULDC UR10, c[0x0][0x604] ;  /* 0x00018100000a7ab9 */ /* 0x000fe20000000800 */
[----:B------:R-:W-:Y:S01]  /*1060*/  ULDC UR11, c[0x0][0x604] ;  /* 0x00018100000b7ab9 */ /* 0x000fe20000000800 */
[----:B------:R-:W-:Y:S01]  /*1070*/  ULOP3.LUT UR5, UR5, 0x8, URZ, 0xc, !UPT ;  /* 0x0000000805057892 */ /* 0x000fe2000f8e0c3f */
[----:B------:R-:W-:Y:S02]  /*1080*/  WARPGROUP.DEPBAR.LE gsb0, 0x0 ;  /* 0x00008000000079c5 */ /* 0x000fe40000010000 */
[----:B------:R-:W-:-:S06]  /*1090*/  WARPGROUP.ARRIVE ;  /* 0x00000000000079c5 */ /* 0x000fcc0000000000 */
[----:B------:R-:W-:Y:S01]  /*10a0*/  HGMMA.64x256x16.F32.BF16 R24, gdesc[UR12], R24, gsb0 ;  /* 0x03e000000c1879f0 */ /* 0x000fe20008001818 */
[----:B------:R-:W-:Y:S01]  /*10b0*/  ULDC UR14, c[0x0][0x604] ;  /* 0x00018100000e7ab9 */ /* 0x000fe20000000800 */
[----:B------:R-:W-:Y:S01]  /*10c0*/  ULDC UR15, c[0x0][0x604] ;  /* 0x00018100000f7ab9 */ /* 0x000fe20000000800 */
[----:B------:R-:W-:Y:S02]  /*10d0*/  WARPGROUP.DEPBAR.LE gsb0, 0x0 ;  /* 0x00008000000079c5 */ /* 0x000fe40000010000 */
[----:B------:R-:W-:-:S15]  /*10e0*/  WARPGROUP.ARRIVE ;  /* 0x00000000000079c5 */ /* 0x000fde0000000000 */
[----:B------:R-:W-:-:S08]  /*10f0*/  NOP ;  /* 0x0000000000007918 */ /* 0x000fd00000000000 */
        /* <DEDUP_REMOVED lines=13> */
[----:B------:R-:W-:Y:S02]  /*11d0*/  ULDC UR26, c[0x0][0x604] ;  /* 0x00018100001a7ab9 */ /* 0x000fe40000000800 */
[----:B------:R-:W-:Y:S02]  /*11e0*/  WARPGROUP.DEPBAR.LE gsb0, 0x0 ;  /* 0x00008000000079c5 */ /* 0x000fe40000010000 */
[----:B------:R-:W-:-:S15]  /*11f0*/  WARPGROUP.ARRIVE ;  /* 0x00000000000079c5 */ /* 0x000fde0000000000 */
[----:B------:R-:W-:-:S08]  /*1200*/  NOP ;  /* 0x0000000000007918 */ /* 0x000fd00000000000 */
[----:B------:R-:W-:Y:S03]  /*1210*/  HGMMA.64x256x16.F32.BF16 R24, gdesc[UR28], R24, gsb0 ;  /* 0x03e000001c1879f0 */ /* 0x000fe60008001818 */
[----:B------:R-:W-:Y:S02]  /*1220*/  WARPGROUP.DEPBAR.LE gsb0, 0x0 ;  /* 0x00008000000079c5 */ /* 0x000fe40000010000 */
[----:B--2---:R-:W-:-:S04]  /*1230*/  FMNMX R3, R24, R25, !PT ;  /* 0x0000001918037209 */ /* 0x004fc80007800000 */
[----:B------:R-:W-:-:S04]  /*1240*/  FMNMX R0, R28, R3, !PT ;  /* 0x000000031c007209 */ /* 0x000fc80007800000 */
        /* <DEDUP_REMOVED lines=9> */
[----:B------:R-:W-:Y:S02]  /*12e0*/  FMNMX R0, R48, R3, !PT ;  /* 0x0000000330007209 */ /* 0x000fe40007800000 */
[----:B------:R-:W-:Y:S02]  /*12f0*/  FMNMX R3, R26, R27, !PT ;  /* 0x0000001b1a037209 */ /* 0x000fe40007800000 */
[----:B------:R-:W-:Y:S02]  /*1300*/  FMNMX R7, R49, R0, !PT ;  /* 0x0000000031077209 */ /* 0x000fe40007800000 */
[----:B------:R-:W-:Y:S02]  /*1310*/  FMNMX R0, R30, R3, !PT ;  /* 0x000000031e007209 */ /* 0x000fe40007800000 */
[----:B------:R-:W-:Y:S02]  /*1320*/  FMNMX R2, R52, R7, !PT ;  /* 0x0000000734027209 */ /* 0x000fe40007800000 */
[----:B------:R-:W-:-:S02]  /*1330*/  FMNMX R3, R31, R0, !PT ;  /* 0x000000001f037209 */ /* 0x000fc40007800000 */
        /* <DEDUP_REMOVED lines=97> */
[----:B------:R-:W-:-:S03]  /*1950*/  FMNMX R0, R130, R3, !PT ;  /* 0x0000000382007209 */ /* 0x000fc60007800000 */
[----:B------:R-:W2:Y:S01]  /*1960*/  SHFL.BFLY PT, R7, R2, 0x1, 0x1f ;  /* 0x0c201f0002077f89 */ /* 0x000ea200000e0000 */
[----:B------:R-:W-:-:S04]  /*1970*/  FMNMX R3, R131, R0, !PT ;  /* 0x0000000083037209 */ /* 0x000fc80007800000 */
[----:B------:R-:W-:-:S04]  /*1980*/  FMNMX R0, R134, R3, !PT ;  /* 0x0000000386007209 */ /* 0x000fc80007800000 */
[----:B------:R-:W-:-:S04]  /*1990*/  FMNMX R3, R135, R0, !PT ;  /* 0x0000000087037209 */ /* 0x000fc80007800000 */
[----:B------:R-:W-:-:S04]  /*19a0*/  FMNMX R0, R138, R3, !PT ;  /* 0x000000038a007209 */ /* 0x000fc80007800000 */
[----:B------:R-:W-:-:S04]  /*19b0*/  FMNMX R3, R139, R0, !PT ;  /* 0x000000008b037209 */ /* 0x000fc80007800000 */
[----:B------:R-:W-:Y:S02]  /*19c0*/  FMNMX R0, R142, R3, !PT ;  /* 0x000000038e007209 */ /* 0x000fe40007800000 */
[----:B--2---:R-:W-:Y:S02]  /*19d0*/  FMNMX R7, R2, R7, !PT ;  /* 0x0000000702077209 */ /* 0x004fe40007800000 */
[----:B------:R-:W-:-:S03]  /*19e0*/  FMNMX R3, R143, R0, !PT ;  /* 0x000000008f037209 */ /* 0x000fc60007800000 */
[----:B------:R-:W2:Y:S01]  /*19f0*/  SHFL.BFLY PT, R4, R7, 0x2, 0x1f ;  /* 0x0c401f0007047f89 */ /* 0x000ea200000e0000 */
[----:B------:R-:W-:-:S04]  /*1a00*/  FMNMX R0, R146, R3, !PT ;  /* 0x0000000392007209 */ /* 0x000fc80007800000 */
[----:B------:R-:W-:-:S04]  /*1a10*/  FMNMX R3, R147, R0, !PT ;  /* 0x0000000093037209 */ /* 0x000fc80007800000 */
[----:B------:R-:W-:-:S04]  /*1a20*/  FMNMX R0, R150, R3, !PT ;  /* 0x0000000396007209 */ /* 0x000fc80007800000 */
[----:B------:R-:W-:-:S05]  /*1a30*/  FMNMX R2, R151, R0, !PT ;  /* 0x0000000097027209 */ /* 0x000fca0007800000 */
[----:B------:R-:W3:Y:S01]  /*1a40*/  SHFL.BFLY PT, R9, R2, 0x1, 0x1f ;  /* 0x0c201f0002097f89 */ /* 0x000ee200000e0000 */
[----:B--2---:R-:W-:-:S04]  /*1a50*/  FMNMX R0, R7, R4, !PT ;  /* 0x0000000407007209 */ /* 0x004fc80007800000 */
[----:B------:R-:W-:-:S04]  /*1a60*/  FSETP.NEU.AND P1, PT, R0, -INF , PT ;  /* 0xff8000000000780b */ /* 0x000fc80003f2d000 */
[----:B------:R-:W-:-:S05]  /*1a70*/  FSEL R3, R0, RZ, P1 ;  /* 0x000000ff00037208 */ /* 0x000fca0000800000 */
[----:B------:R-:W-:Y:S01]  /*1a80*/  FMUL R3, R3, UR10 ;  /* 0x0000000a03037c20 */ /* 0x000fe20008400000 */
[----:B------:R-:W-:-:S03]  /*1a90*/  ULDC UR10, c[0x0][0x604] ;  /* 0x00018100000a7ab9 */ /* 0x000fc60000000800 */
[--C-:B------:R-:W-:Y:S01]  /*1aa0*/  FFMA R24, R24, UR10, -R3.reuse ;  /* 0x0000000a18187c23 */ /* 0x100fe20008000803 */
[----:B------:R-:W-:Y:S01]  /*1ab0*/  ULDC UR10, c[0x0][0x604] ;  /* 0x00018100000a7ab9 */ /* 0x000fe20000000800 */
[----:B---3--:R-:W-:Y:S01]  /*1ac0*/  FMNMX R9, R2, R9, !PT ;  /* 0x0000000902097209 */ /* 0x008fe20007800000 */
[--C-:B------:R-:W-:Y:S01]  /*1ad0*/  FFMA R7, R25, UR10, -R3.reuse ;  /* 0x0000000a19077c23 */ /* 0x100fe20008000803 */
[----:B------:R-:W-:Y:S01]  /*1ae0*/  ULDC UR10, c[0x0][0x604] ;  /* 0x00018100000a7ab9 */ /* 0x000fe20000000800 */
[----:B------:R-:W-:Y:S01]  /*1af0*/  FSETP.GEU.AND P6, PT, R24, -126, PT ;  /* 0xc2fc00001800780b */ /* 0x000fe20003fce000 */
[--C-:B------:R-:W-:Y:S01]  /*1b00*/  FFMA R6, R28, UR10, -R3.reuse ;  /* 0x0000000a1c067c23 */ /* 0x100fe20008000803 */
[----:B------:R-:W2:Y:S01]  /*1b10*/  SHFL.BFLY PT, R2, R9, 0x2, 0x1f ;  /* 0x0c401f0009027f89 */ /* 0x000ea200000e0000 */
[----:B------:R-:W-:Y:S01]  /*1b20*/  FSETP.GEU.AND P5, PT, R7, -126, PT ;  /* 0xc2fc00000700780b */ /* 0x000fe20003fae000 */
[----:B------:R-:W-:Y:S02]  /*1b30*/  ULDC UR10, c[0x0][0x604] ;  /* 0x00018100000a7ab9 */ /* 0x000fe40000000800 */
[--C-:B------:R-:W-:Y:S01]  /*1b40*/  FFMA R29, R29, UR10, -R3.reuse ;  /* 0x0000000a1d1d7c23 */ /* 0x100fe20008000803 */
[----:B------:R-:W-:Y:S01]  /*1b50*/  ULDC UR10, c[0x0][0x604] ;  /* 0x00018100000a7ab9 */ /* 0x000fe20000000800 */
[----:B------:R-:W-:Y:S01]  /*1b60*/  FSETP.GEU.AND P3, PT, R6, -126, PT ;  /* 0xc2fc00000600780b */ /* 0x000fe20003f6e000 */
[--C-:B------:R-:W-:Y:S01]  /*1b70*/  FFMA R32, R32, UR10, -R3.reuse ;  /* 0x0000000a20207c23 */ /* 0x100fe20008000803 */
[----:B------:R-:W-:Y:S01]  /*1b80*/  ULDC UR10, c[0x0][0x604] ;  /* 0x00018100000a7ab9 */ /* 0x000fe20000000800 */
[----:B------:R-:W-:Y:S01]  /*1b90*/  FSETP.GEU.AND P2, PT, R29, -126, PT ;  /* 0xc2fc00001d00780b */ /* 0x000fe20003f4e000 */
[--C-:B------:R-:W-:Y:S01]  /*1ba0*/  FFMA R11, R33, UR10, -R3.reuse ;  /* 0x0000000a210b7c23 */ /* 0x100fe20008000803 */
[----:B------:R-:W-:Y:S01]  /*1bb0*/  ULDC UR10, c[0x0][0x604] ;  /* 0x00018100000a7ab9 */ /* 0x000fe20000000800 */
[----:B------:R-:W-:Y:S01]  /*1bc0*/  FSETP.GEU.AND P4, PT, R32, -126, PT ;  /* 0xc2fc00002000780b */ /* 0x000fe20003f8e000 */
[--C-:B------:R-:W-:Y:S01]  /*1bd0*/  FFMA R8, R36, UR10, -R3.reuse ;  /* 0x0000000a24087c23 */ /* 0x100fe20008000803 */
[----:B------:R-:W-:Y:S01]  /*1be0*/  @!P5 FMUL R7, R7, 0.5 ;  /* 0x3f0000000707d820 */ /* 0x000fe20000400000 */
[----:B------:R-:W-:Y:S01]  /*1bf0*/  ULDC UR10, c[0x0][0x604] ;  /* 0x00018100000a7ab9 */ /* 0x000fe20000000800 */
[----:B------:R-:W-:Y:S01]  /*1c00*/  @!P6 FMUL R24, R24, 0.5 ;  /* 0x3f0000001818e820 */ /* 0x000fe20000400000 */
[--C-:B------:R-:W-:Y:S01]  /*1c10*/  FFMA R13, R37, UR10, -R3.reuse ;  /* 0x0000000a250d7c23 */ /* 0x100fe20008000803 */
[----:B------:R-:W-:Y:S01]  /*1c20*/  ULDC UR10, c[0x0][0x604] ;  /* 0x00018100000a7ab9 */ /* 0x000fe20000000800 */
[----:B------:R-:W-:Y:S01]  /*1c30*/  @!P3 FMUL R6, R6, 0.5 ;  /* 0x3f0000000606b820 */ /* 0x000fe20000400000 */
[----:B------:R-:W3:Y:S01]  /*1c40*/  MUFU.EX2 R7, R7 ;  /* 0x0000000700077308 */ /* 0x000ee20000000800 */
[--C-:B------:R-:W-:Y:S01]  /*1c50*/  FFMA R40, R40, UR10, -R3.reuse ;  /* 0x0000000a28287c23 */ /* 0x100fe20008000803 */
[----:B------:R-:W-:Y:S01]  /*1c60*/  @!P2 FMUL R29, R29, 0.5 ;  /* 0x3f0000001d1da820 */ /* 0x000fe20000400000 */
[----:B------:R-:W-:Y:S01]  /*1c70*/  ULDC UR10, c[0x0][0x604] ;  /* 0x00018100000a7ab9 */ /* 0x000fe20000000800 */
[----:B--2---:R-:W-:Y:S01]  /*1c80*/  FMNMX R2, R9, R2, !PT ;  /* 0x0000000209027209 */ /* 0x004fe20007800000 */
[--C-:B------:R-:W-:Y:S01]  /*1c90*/  FFMA R15, R41, UR10, -R3.reuse ;  /* 0x0000000a290f7c23 */ /* 0x100fe20008000803 */
[----:B------:R-:W-:Y:S01]  /*1ca0*/  ULDC UR10, c[0x0][0x604] ;  /* 0x00018100000a7ab9 */ /* 0x000fe20000000800 */
[----:B------:R-:W-:Y:S01]  /*1cb0*/  @!P4 FMUL R32, R32, 0.5 ;  /* 0x3f0000002020c820 */ /* 0x000fe20000400000 */
[----:B------:R-:W-:Y:S01]  /*1cc0*/  FSETP.NEU.AND P1, PT, R2, -INF , PT ;  /* 0xff8000000200780b */ /* 0x000fe20003f2d000 */
[----:B------:R-:W2:Y:S01]  /*1cd0*/  MUFU.EX2 R9, R29 ;  /* 0x0000001d00097308 */ /* 0x000ea20000000800 */
[--C-:B------:R-:W-:Y:S01]  /*1ce0*/  FFMA R10, R44, UR10, -R3.reuse ;  /* 0x0000000a2c0a7c23 */ /* 0x100fe20008000803 */
[----:B------:R-:W-:Y:S01]  /*1cf0*/  ULDC UR10, c[0x0][0x604] ;  /* 0x00018100000a7ab9 */ /* 0x000fe20000000800 */
[----:B------:R-:W-:Y:S01]  /*1d00*/  FSEL R4, R2, RZ, P1 ;  /* 0x000000ff02047208 */ /* 0x000fe20000800000 */
[--C-:B------:R-:W-:Y:S01]  /*1d10*/  FFMA R17, R45, UR10, -R3.reuse ;  /* 0x0000000a2d117c23 */ /* 0x100fe20008000803 */
[----:B------:R-:W-:Y:S01]  /*1d20*/  FSETP.GEU.AND P1, PT, R11, -126, PT ;  /* 0xc2fc00000b00780b */ /* 0x000fe20003f2e000 */
[----:B------:R-:W-:Y:S01]  /*1d30*/  ULDC UR10, c[0x0][0x604] ;  /* 0x00018100000a7ab9 */ /* 0x000fe20000000800 */
[----:B---3--:R-:W-:Y:S01]  /*1d40*/  @!P5 FMUL R7, R7, R7 ;  /* 0x000000070707d220 */ /* 0x008fe20000400000 */
[----:B------:R-:W-:Y:S01]  /*1d50*/  FSETP.GEU.AND P5, PT, R13, -126, PT ;  /* 0xc2fc00000d00780b */ /* 0x000fe20003fae000 */
[----:B------:R-:W3:Y:S01]  /*1d60*/  MUFU.EX2 R6, R6 ;  /* 0x0000000600067308 */ /* 0x000ee20000000800 */
[----:B------:R-:W-:Y:S01]  /*1d70*/  FFMA R36, R48, UR10, -R3 ;  /* 0x0000000a30247c23 */ /* 0x000fe20008000803 */
[----:B------:R-:W-:-:S02]  /*1d80*/  ULDC UR10, c[0x0][0x604] ;  /* 0x00018100000a7ab9 */ /* 0x000fc40000000800 */
[----:B------:R-:W-:Y:S01]  /*1d90*/  FFMA R19, R49, UR10, -R3 ;  /* 0x0000000a31137c23 */ /* 0x000fe20008000803 */
[----:B------:R-:W-:Y:S01]  /*1da0*/  ULDC UR10, c[0x0][0x604] ;  /* 0x00018100000a7ab9 */ /* 0x000fe20000000800 */
[----:B--2---:R-:W-:-:S03]  /*1db0*/  @!P2 FMUL R9, R9, R9 ;  /* 0x000000090909a220 */ /* 0x004fc60000400000 */
[----:B------:R-:W-:Y:S01]  /*1dc0*/  @!P1 FMUL R11, R11, 0.5 ;  /* 0x3f0000000b0b9820 */ /* 0x000fe20000400000 */
[----:B------:R-:W2:Y:S01]  /*1dd0*/  MUFU.EX2 R28, R24 ;  /* 0x00000018001c7308 */ /* 0x000ea20000000800 */
[----:B------:R-:W-:Y:S01]  /*1de0*/  FSETP.GEU.AND P2, PT, R15, -126, PT ;  /* 0xc2fc00000f00780b */ /* 0x000fe20003f4e000 */
[--C-:B------:R-:W-:Y:S01]  /*1df0*/  FFMA R12, R52, UR10, -R3.reuse ;  /* 0x0000000a340c7c23 */ /* 0x100fe20008000803 */
[----:B------:R-:W-:Y:S01]  /*1e00*/  @!P5 FMUL R13, R13, 0.5 ;  /* 0x3f0000000d0dd820 */ /* 0x000fe20000400000 */
[----:B------:R-:W-:Y:S02]  /*1e10*/  ULDC UR10, c[0x0][0x604] ;  /* 0x00018100000a7ab9 */ /* 0x000fe40000000800 */
[----:B------:R-:W-:Y:S01]  /*1e20*/  FFMA R21, R53, UR10, -R3 ;  /* 0x0000000a35157c23 */ /* 0x000fe20008000803 */
[----:B------:R-:W-:Y:S01]  /*1e30*/  ULDC UR10, c[0x0][0x604] ;  /* 0x00018100000a7ab9 */ /* 0x000fe20000000800 */
[----:B------:R-:W4:Y:S01]  /*1e40*/  MUFU.EX2 R11, R11 ;  /* 0x0000000b000b7308 */ /* 0x000f220000000800 */
[----:B---3--:R-:W-:Y:S01]  /*1e50*/  @!P3 FMUL R6, R6, R6 ;  /* 0x000000060606b220 */ /* 0x008fe20000400000 */
[----:B------:R-:W-:-:S04]  /*1e60*/  FSETP.GEU.AND P3, PT, R40, -126, PT ;  /* 0xc2fc00002800780b */ /* 0x000fc80003f6e000 */
[----:B------:R-:W-:Y:S02]  /*1e70*/  @!P2 FMUL R15, R15, 0.5 ;  /* 0x3f0000000f0fa820 */ /* 0x000fe40000400000 */
[----:B------:R-:W3:Y:S01]  /*1e80*/  MUFU.EX2 R13, R13 ;  /* 0x0000000d000d7308 */ /* 0x000ee20000000800 */
[----:B--2---:R-:W-:Y:S01]  /*1e90*/  @!P6 FMUL R28, R28, R28 ;  /* 0x0000001c1c1ce220 */ /* 0x004fe20000400000 */
[----:B------:R-:W-:-:S05]  /*1ea0*/  FSETP.GEU.AND P6, PT, R8, -126, PT ;  /* 0xc2fc00000800780b */ /* 0x000fca0003fce000 */
[----:B------:R-:W-:Y:S01]  /*1eb0*/  @!P3 FMUL R40, R40, 0.5 ;  /* 0x3f0000002828b820 */ /* 0x000fe20000400000 */
[----:B------:R-:W2:Y:S01]  /*1ec0*/  MUFU.EX2 R24, R32 ;  /* 0x0000002000187308 */ /* 0x000ea20000000800 */
[----:B----4-:R-:W-:Y:S01]  /*1ed0*/  @!P1 FMUL R11, R11, R11 ;  /* 0x0000000b0b0b9220 */ /* 0x010fe20000400000 */
[----:B------:R-:W-:-:S05]  /*1ee0*/  FSETP.GEU.AND P1, PT, R17, -126, PT ;  /* 0xc2fc00001100780b */ /* 0x000fca0003f2e000 */
[----:B------:R-:W-:Y:S01]  /*1ef0*/  @!P6 FMUL R8, R8, 0.5 ;  /* 0x3f0000000808e820 */ /* 0x000fe20000400000 */
[----:B------:R-:W4:Y:S01]  /*1f00*/  MUFU.EX2 R15, R15 ;  /* 0x0000000f000f7308 */ /* 0x000f220000000800 */
[----:B---3--:R-:W-:Y:S01]  /*1f10*/  @!P5 FMUL R13, R13, R13 ;  /* 0x0000000d0d0dd220 */ /* 0x008fe20000400000 */
[----:B------:R-:W-:-:S05]  /*1f20*/  FSETP.GEU.AND P5, PT, R19, -126, PT ;  /* 0xc2fc00001300780b */ /* 0x000fca0003fae000 */
[----:B------:R-:W-:Y:S01]  /*1f30*/  @!P1 FMUL R17, R17, 0.5 ;  /* 0x3f00000011119820 */ /* 0x000fe20000400000 */
[----:B------:R3:W5:Y:S01]  /*1f40*/  MUFU.EX2 R32, R40 ;  /* 0x0000002800207308 */ /* 0x0007620000000800 */
[----:B--2---:R-:W-:Y:S01]  /*1f50*/  @!P4 FMUL R24, R24, R24 ;  /* 0x000000181818c220 */ /* 0x004fe20000400000 */
[----:B------:R-:W-:-:S05]  /*1f60*/  FSETP.GEU.AND P4, PT, R10, -126, PT ;  /* 0xc2fc00000a00780b */ /* 0x000fca0003f8e000 */
[----:B------:R-:W-:Y:S01]  /*1f70*/  @!P5 FMUL R19, R19, 0.5 ;  /* 0x3f0000001313d820 */ /* 0x000fe20000400000 */
[----:B------:R-:W2:Y:S01]  /*1f80*/  MUFU.EX2 R17, R17 ;  /* 0x0000001100117308 */ /* 0x000ea20000000800 */
[--C-:B---3--:R-:W-:Y:S01]  /*1f90*/  FFMA R40, R56, UR10, -R3.reuse ;  /* 0x0000000a38287c23 */ /* 0x108fe20008000803 */
[----:B------:R-:W-:Y:S01]  /*1fa0*/  ULDC UR10, c[0x0][0x604] ;  /* 0x00018100000a7ab9 */ /* 0x000fe20000000800 */
[----:B----4-:R-:W-:Y:S01]  /*1fb0*/  @!P2 FMUL R15, R15, R15 ;  /* 0x0000000f0f0fa220 */ /* 0x010fe20000400000 */
[--C-:B------:R-:W-:Y:S01]  /*1fc0*/  FFMA R23, R57, UR10, -R3.reuse ;  /* 0x0000000a39177c23 */ /* 0x100fe20008000803 */
[----:B------:R-:W-:Y:S01]  /*1fd0*/  ULDC UR10, c[0x0][0x604] ;  /* 0x00018100000a7ab9 */ /* 0x000fe20000000800 */
[----:B------:R-:W-:Y:S01]  /*1fe0*/  FSETP.GEU.AND P2, PT, R21, -126, PT ;  /* 0xc2fc00001500780b */ /* 0x000fe20003f4e000 */
[----:B------:R-:W-:Y:S01]  /*1ff0*/  @!P4 FMUL R10, R10, 0.5 ;  /* 0x3f0000000a0ac820 */ /* 0x000fe20000400000 */
[----:B------:R-:W3:Y:S01]  /*2000*/  MUFU.EX2 R19, R19 ;  /* 0x0000001300137308 */ /* 0x000ee20000000800 */
[--C-:B------:R-:W-:Y:S01]  /*2010*/  FFMA R14, R60, UR10, -R3.reuse ;  /* 0x0000000a3c0e7c23 */ /* 0x100fe20008000803 */
[----:B------:R-:W-:Y:S01]  /*2020*/  ULDC UR10, c[0x0][0x604] ;  /* 0x00018100000a7ab9 */ /* 0x000fe20000000800 */
[----:B-----5:R-:W-:Y:S01]  /*2030*/  @!P3 FMUL R32, R32, R32 ;  /* 0x000000202020b220 */ /* 0x020fe20000400000 */
[----:B------:R-:W-:Y:S01]  /*2040*/  FFMA R25, R61, UR10, -R3 ;  /* 0x0000000a3d197c23 */ /* 0x000fe20008000803 */
[----:B------:R-:W-:Y:S01]  /*2050*/  FSETP.GEU.AND P3, PT, R12, -126, PT ;  /* 0xc2fc00000c00780b */ /* 0x000fe20003f6e000 */
[----:B------:R-:W-:-:S02]  /*2060*/  ULDC UR10, c[0x0][0x604] ;  /* 0x00018100000a7ab9 */ /* 0x000fc40000000800 */
[----:B------:R-:W4:Y:S01]  /*2070*/  MUFU.EX2 R10, R10 ;  /* 0x0000000a000a7308 */ /* 0x000f220000000800 */
[----:B--2---:R-:W-:Y:S01]  /*2080*/  @!P1 FMUL R17, R17, R17 ;  /* 0x0000001111119220 */ /* 0x004fe20000400000 */
[----:B------:R-:W-:Y:S01]  /*2090*/  FSETP.GEU.AND P1, PT, R23, -126, PT ;  /* 0xc2fc00001700780b */ /* 0x000fe20003f2e000 */
[----:B------:R-:W-:Y:S01]  /*20a0*/  @!P2 FMUL R21, R21, 0.5 ;  /* 0x3f0000001515a820 */ /* 0x000fe20000400000 */
[--C-:B------:R-:W-:Y:S01]  /*20b0*/  FFMA R44, R64, UR10, -R3.reuse ;  /* 0x0000000a402c7c23 */ /* 0x100fe20008000803 */
[----:B------:R-:W-:Y:S02]  /*20c0*/  ULDC UR10, c[0x0][0x604] ;  /* 0x00018100000a7ab9 */ /* 0x000fe40000000800 */
[----:B------:R-:W-:Y:S01]  /*20d0*/  FFMA R29, R65, UR10, -R3 ;  /* 0x0000000a411d7c23 */ /* 0x000fe20008000803 */
[----:B------:R-:W2:Y:S01]  /*20e0*/  MUFU.EX2 R8, R8 ;  /* 0x0000000800087308 */ /* 0x000ea20000000800 */
[----:B---3--:R-:W-:Y:S01]  /*20f0*/  @!P5 FMUL R19, R19, R19 ;  /* 0x000000131313d220 */ /* 0x008fe20000400000 */
[----:B------:R-:W-:Y:S01]  /*2100*/  FSETP.GEU.AND P5, PT, R25, -126, PT ;  /* 0xc2fc00001900780b */ /* 0x000fe20003fae000 */
[----:B------:R-:W-:Y:S01]  /*2110*/  @!P3 FMUL R12, R12, 0.5 ;  /* 0x3f0000000c0cb820 */ /* 0x000fe20000400000 */
[----:B------:R-:W-:-:S02]  /*2120*/  ULDC UR10, c[0x0][0x604] ;  /* 0x00018100000a7ab9 */ /* 0x000fc40000000800 */
[--C-:B------:R-:W-:Y:S01]  /*2130*/  FFMA R16, R68, UR10, -R3.reuse ;  /* 0x0000000a44107c23 */ /* 0x100fe20008000803 */
[----:B------:R-:W-:Y:S01]  /*2140*/  @!P1 FMUL R23, R23, 0.5 ;  /* 0x3f00000017179820 */ /* 0x000fe20000400000 */
[----:B------:R-:W3:Y:S01]  /*2150*/  MUFU.EX2 R21, R21 ;  /* 0x0000001500157308 */ /* 0x000ee20000000800 */
[----:B----4-:R-:W-:Y:S01]  /*2160*/  @!P4 FMUL R10, R10, R10 ;  /* 0x0000000a0a0ac220 */ /* 0x010fe20000400000 */
[----:B------:R-:W-:Y:S01]  /*2170*/  FSETP.GEU.AND P4, PT, R40, -126, PT ;  /* 0xc2fc00002800780b */ /* 0x000fe20003f8e000 */
[----:B------:R-:W-:Y:S02]  /*2180*/  ULDC UR10, c[0x0][0x604] ;  /* 0x00018100000a7ab9 */ /* 0x000fe40000000800 */
[--C-:B------:R-:W-:Y:S01]  /*2190*/  FFMA R33, R69, UR10, -R3.reuse ;  /* 0x0000000a45217c23 */ /* 0x100fe20008000803 */
[----:B------:R-:W-:Y:S01]  /*21a0*/  ULDC UR10, c[0x0][0x604] ;  /* 0x00018100000a7ab9 */ /* 0x000fe20000000800 */
[----:B------:R-:W-:Y:S01]  /*21b0*/  @!P5 FMUL R25, R25, 0.5 ;  /* 0x3f0000001919d820 */ /* 0x000fe20000400000 */
[----:B------:R-:W4:Y:S01]  /*21c0*/  MUFU.EX2 R23, R23 ;  /* 0x0000001700177308 */ /* 0x000f220000000800 */
[----:B--2---:R-:W-:Y:S01]  /*21d0*/  @!P6 FMUL R8, R8, R8 ;  /* 0x000000080808e220 */ /* 0x004fe20000400000 */
[----:B------:R-:W-:Y:S01]  /*21e0*/  FSETP.GEU.AND P6, PT, R36, -126, PT ;  /* 0xc2fc00002400780b */ /* 0x000fe20003fce000 */
[----:B------:R-:W-:Y:S01]  /*21f0*/  FFMA R48, R72, UR10, -R3 ;  /* 0x0000000a48307c23 */ /* 0x000fe20008000803 */
[----:B------:R-:W-:-:S02]  /*2200*/  ULDC UR10, c[0x0][0x604] ;  /* 0x00018100000a7ab9 */ /* 0x000fc40000000800 */
[--C-:B------:R-:W-:Y:S01]  /*2210*/  FFMA R37, R73, UR10, -R3.reuse ;  /* 0x0000000a49257c23 */ /* 0x100fe20008000803 */
[----:B------:R-:W-:Y:S01]  /*2220*/  @!P4 FMUL R40, R40, 0.5 ;  /* 0x3f0000002828c820 */ /* 0x000fe20000400000 */
[----:B------:R-:W2:Y:S01]  /*2230*/  MUFU.EX2 R25, R25 ;  /* 0x0000001900197308 */ /* 0x000ea20000000800 */
[----:B---3--:R-:W-:Y:S01]  /*2240*/  @!P2 FMUL R21, R21, R21 ;  /* 0x000000151515a220 */ /* 0x008fe20000400000 */
[----:B------:R-:W-:Y:S01]  /*2250*/  FSETP.GEU.AND P2, PT, R29, -126, PT ;  /* 0xc2fc00001d00780b */ /* 0x000fe20003f4e000 */
[----:B------:R-:W-:Y:S02]  /*2260*/  ULDC UR10, c[0x0][0x604] ;  /* 0x00018100000a7ab9 */ /* 0x000fe40000000800 */
[--C-:B------:R-:W-:Y:S01]  /*2270*/  FFMA R18, R76, UR10, -R3.reuse ;  /* 0x0000000a4c127c23 */ /* 0x100fe20008000803 */
[----:B------:R-:W-:Y:S01]  /*2280*/  ULDC UR10, c[0x0][0x604] ;  /* 0x00018100000a7ab9 */ /* 0x000fe20000000800 */
[----:B------:R-:W-:Y:S01]  /*2290*/  @!P6 FMUL R36, R36, 0.5 ;  /* 0x3f0000002424e820 */ /* 0x000fe20000400000 */
[----:B------:R-:W3:Y:S01]  /*22a0*/  MUFU.EX2 R12, R12 ;  /* 0x0000000c000c7308 */ /* 0x000ee20000000800 */
[----:B----4-:R-:W-:Y:S01]  /*22b0*/  @!P1 FMUL R23, R23, R23 ;  /* 0x0000001717179220 */ /* 0x010fe20000400000 */
[----:B------:R-:W-:Y:S01]  /*22c0*/  FSETP.GEU.AND P1, PT, R33, -126, PT ;  /* 0xc2fc00002100780b */ /* 0x000fe20003f2e000 */
[----:B------:R-:W-:Y:S01]  /*22d0*/  FFMA R41, R77, UR10, -R3 ;  /* 0x0000000a4d297c23 */ /* 0x000fe20008000803 */
[----:B------:R-:W-:-:S02]  /*22e0*/  ULDC UR10, c[0x0][0x604] ;  /* 0x00018100000a7ab9 */ /* 0x000fc40000000800 */
[--C-:B------:R-:W-:Y:S01]  /*22f0*/  FFMA R52, R80, UR10, -R3.reuse ;  /* 0x0000000a50347c23 */ /* 0x100fe20008000803 */
[----:B------:R-:W-:Y:S01]  /*2300*/  @!P2 FMUL R29, R29, 0.5 ;  /* 0x3f0000001d1da820 */ /* 0x000fe20000400000 */
[----:B------:R-:W4:Y:S01]  /*2310*/  MUFU.EX2 R40, R40 ;  /* 0x0000002800287308 */ /* 0x000f220000000800 */
[----:B--2---:R-:W-:Y:S01]  /*2320*/  @!P5 FMUL R25, R25, R25 ;  /* 0x000000191919d220 */ /* 0x004fe20000400000 */
[----:B------:R-:W-:Y:S01]  /*2330*/  FSETP.GEU.AND P5, PT, R37, -126, PT ;  /* 0xc2fc00002500780b */ /* 0x000fe20003fae000 */
[----:B------:R-:W-:Y:S02]  /*2340*/  ULDC UR10, c[0x0][0x604] ;  /* 0x00018100000a7ab9 */ /* 0x000fe40000000800 */
[--C-:B------:R-:W-:Y:S01]  /*2350*/  FFMA R45, R81, UR10, -R3.reuse ;  /* 0x0000000a512d7c23 */ /* 0x100fe20008000803 */
[----:B------:R-:W-:Y:S01]  /*2360*/  ULDC UR10, c[0x0][0x604] ;  /* 0x00018100000a7ab9 */ /* 0x000fe20000000800 */
[----:B------:R-:W-:Y:S01]  /*2370*/  @!P1 FMUL R33, R33, 0.5 ;  /* 0x3f00000021219820 */ /* 0x000fe20000400000 */
[----:B------:R-:W2:Y:S01]  /*2380*/  MUFU.EX2 R36, R36 ;  /* 0x0000002400247308 */ /* 0x000ea20000000800 */
[----:B---3--:R-:W-:Y:S01]  /*2390*/  @!P3 FMUL R12, R12, R12 ;  /* 0x0000000c0c0cb220 */ /* 0x008fe20000400000 */
[----:B------:R-:W-:Y:S01]  /*23a0*/  FSETP.GEU.AND P3, PT, R44, -126, PT ;  /* 0xc2fc00002c00780b */ /* 0x000fe20003f6e000 */
[----:B------:R-:W-:Y:S01]  /*23b0*/  FFMA R20, R84, UR10, -R3 ;  /* 0x0000000a54147c23 */ /* 0x000fe20008000803 */
        /* <DEDUP_REMOVED lines=155> */
[----:B------:R-:W-:Y:S01]  /*2d70*/  FMUL R4, R4, UR10 ;  /* 0x0000000a04047c20 */ /* 0x000fe20008400000 */
[----:B------:R-:W-:Y:S01]  /*2d80*/  @!P2 FMUL R80, R80, 0.5 ;  /* 0x3f0000005050a820 */ /* 0x000fe20000400000 */
[----:B------:R-:W4:Y:S01]  /*2d90*/  MUFU.EX2 R69, R69 ;  /* 0x0000004500457308 */ /* 0x000f220000000800 */
[----:B--2---:R-:W-:Y:S01]  /*2da0*/  @!P5 FMUL R76, R76, R76 ;  /* 0x0000004c4c4cd220 */ /* 0x004fe20000400000 */
[----:B------:R-:W-:Y:S01]  /*2db0*/  FSETP.GEU.AND P5, PT, R88, -126, PT ;  /* 0xc2fc00005800780b */ /* 0x000fe20003fae000 */
[----:B------:R-:W-:Y:S01]  /*2dc0*/  ULDC UR10, c[0x0][0x604] ;  /* 0x00018100000a7ab9 */ /* 0x000fe20000000800 */
[--C-:B------:R-:W-:Y:S01]  /*2dd0*/  FFMA R26, R26, UR11, -R4.reuse ;  /* 0x0000000b1a1a7c23 */ /* 0x100fe20008000804 */
[--C-:B------:R-:W-:Y:S01]  /*2de0*/  FFMA R120, R27, UR10, -R4.reuse ;  /* 0x0000000a1b787c23 */ /* 0x100fe20008000804 */
[----:B------:R-:W-:Y:S01]  /*2df0*/  ULDC UR10, c[0x0][0x604] ;  /* 0x00018100000a7ab9 */ /* 0x000fe20000000800 */
[----:B------:R-:W-:Y:S01]  /*2e00*/  @!P1 FMUL R84, R84, 0.5 ;  /* 0x3f00000054549820 */ /* 0x000fe20000400000 */
[----:B------:R-:W2:Y:S01]  /*2e10*/  MUFU.EX2 R61, R61 ;  /* 0x0000003d003d7308 */ /* 0x000ea20000000800 */
[----:B---3--:R-:W-:Y:S01]  /*2e20*/  @!P3 FMUL R65, R65, R65 ;  /* 0x000000414141b220 */ /* 0x008fe20000400000 */
[----:B------:R-:W-:Y:S01]  /*2e30*/  FSETP.GEU.AND P3, PT, R77, -126, PT ;  /* 0xc2fc00004d00780b */ /* 0x000fe20003f6e000 */
[--C-:B------:R-:W-:Y:S01]  /*2e40*/  FFMA R30, R30, UR10, -R4.reuse ;  /* 0x0000000a1e1e7c23 */ /* 0x100fe20008000804 */
[----:B------:R-:W-:Y:S01]  /*2e50*/  ULDC UR10, c[0x0][0x604] ;  /* 0x00018100000a7ab9 */ /* 0x000fe20000000800 */
[----:B------:R-:W-:Y:S01]  /*2e60*/  ULDC UR11, c[0x0][0x604] ;  /* 0x00018100000b7ab9 */ /* 0x000fe20000000800 */
[--C-:B------:R-:W-:Y:S01]  /*2e70*/  FFMA R124, R31, UR10, -R4.reuse ;  /* 0x0000000a1f7c7c23 */ /* 0x100fe20008000804 */
[----:B------:R-:W-:Y:S01]  /*2e80*/  @!P5 FMUL R88, R88, 0.5 ;  /* 0x3f0000005858d820 */ /* 0x000fe20000400000 */
[----:B------:R-:W3:Y:S01]  /*2e90*/  MUFU.EX2 R80, R80 ;  /* 0x0000005000507308 */ /* 0x000ee20000000800 */
[----:B----4-:R-:W-:Y:S01]  /*2ea0*/  @!P4 FMUL R69, R69, R69 ;  /* 0x000000454545c220 */ /* 0x010fe20000400000 */
[----:B------:R-:W-:Y:S01]  /*2eb0*/  FSETP.GEU.AND P4, PT, R81, -126, PT ;  /* 0xc2fc00005100780b */ /* 0x000fe20003f8e000 */
[----:B------:R-:W-:Y:S01]  /*2ec0*/  ULDC UR10, c[0x0][0x604] ;  /* 0x00018100000a7ab9 */ /* 0x000fe20000000800 */
[--C-:B------:R-:W-:Y:S01]  /*2ed0*/  FFMA R130, R130, UR11, -R4.reuse ;  /* 0x0000000b82827c23 */ /* 0x100fe20008000804 */
[--C-:B------:R-:W-:Y:S01]  /*2ee0*/  FFMA R34, R34, UR10, -R4.reuse ;  /* 0x0000000a22227c23 */ /* 0x100fe20008000804 */
[----:B------:R-:W-:Y:S01]  /*2ef0*/  ULDC UR10, c[0x0][0x604] ;  /* 0x00018100000a7ab9 */ /* 0x000fe20000000800 */
[----:B------:R-:W-:Y:S01]  /*2f00*/  @!P3 FMUL R77, R77, 0.5 ;  /* 0x3f0000004d4db820 */ /* 0x000fe20000400000 */
[----:B------:R-:W4:Y:S01]  /*2f10*/  MUFU.EX2 R84, R84 ;  /* 0x0000005400547308 */ /* 0x000f220000000800 */
[----:B--2---:R-:W-:Y:S01]  /*2f20*/  @!P6 FMUL R61, R61, R61 ;  /* 0x0000003d3d3de220 */ /* 0x004fe20000400000 */
[----:B------:R-:W-:Y:S01]  /*2f30*/  FSETP.GEU.AND P6, PT, R73, -126, PT ;  /* 0xc2fc00004900780b */ /* 0x000fe20003fce000 */
[--C-:B------:R-:W-:Y:S01]  /*2f40*/  FFMA R128, R35, UR10, -R4.reuse ;  /* 0x0000000a23807c23 */ /* 0x100fe20008000804 */
[----:B------:R-:W-:Y:S01]  /*2f50*/  ULDC UR10, c[0x0][0x604] ;  /* 0x00018100000a7ab9 */ /* 0x000fe20000000800 */
[--C-:B------:R-:W-:Y:S01]  /*2f60*/  FFMA R125, R131, UR14, -R4.reuse ;  /* 0x0000000e837d7c23 */ /* 0x100fe20008000804 */
[--C-:B------:R-:W-:Y:S01]  /*2f70*/  FFMA R38, R38, UR10, -R4.reuse ;  /* 0x0000000a26267c23 */ /* 0x100fe20008000804 */
[----:B------:R-:W-:Y:S01]  /*2f80*/  @!P4 FMUL R81, R81, 0.5 ;  /* 0x3f0000005151c820 */ /* 0x000fe20000400000 */
[----:B------:R-:W2:Y:S01]  /*2f90*/  MUFU.EX2 R88, R88 ;  /* 0x0000005800587308 */ /* 0x000ea20000000800 */
[----:B---3--:R-:W-:Y:S01]  /*2fa0*/  @!P2 FMUL R80, R80, R80 ;  /* 0x000000505050a220 */ /* 0x008fe20000400000 */
[----:B------:R-:W-:Y:S01]  /*2fb0*/  FSETP.GEU.AND P2, PT, R92, -126, PT ;  /* 0xc2fc00005c00780b */ /* 0x000fe20003f4e000 */
[----:B------:R-:W-:Y:S01]  /*2fc0*/  ULDC UR10, c[0x0][0x604] ;  /* 0x00018100000a7ab9 */ /* 0x000fe20000000800 */
[----:B------:R-:W-:Y:S01]  /*2fd0*/  ULDC UR11, c[0x0][0x604] ;  /* 0x00018100000b7ab9 */ /* 0x000fe20000000800 */
[--C-:B------:R-:W-:Y:S01]  /*2fe0*/  FFMA R132, R39, UR10, -R4.reuse ;  /* 0x0000000a27847c23 */ /* 0x100fe20008000804 */
[----:B------:R-:W-:Y:S01]  /*2ff0*/  ULDC UR10, c[0x0][0x604] ;  /* 0x00018100000a7ab9 */ /* 0x000fe20000000800 */
[----:B------:R-:W-:Y:S01]  /*3000*/  @!P6 FMUL R73, R73, 0.5 ;  /* 0x3f0000004949e820 */ /* 0x000fe20000400000 */
[----:B------:R-:W3:Y:S01]  /*3010*/  MUFU.EX2 R77, R77 ;  /* 0x0000004d004d7308 */ /* 0x000ee20000000800 */
[----:B----4-:R-:W-:Y:S01]  /*3020*/  @!P1 FMUL R84, R84, R84 ;  /* 0x0000005454549220 */ /* 0x010fe20000400000 */
[----:B------:R-:W-:Y:S01]  /*3030*/  FSETP.GEU.AND P1, PT, R96, -126, PT ;  /* 0xc2fc00006000780b */ /* 0x000fe20003f2e000 */
[--C-:B------:R-:W-:Y:S01]  /*3040*/  FFMA R42, R42, UR10, -R4.reuse ;  /* 0x0000000a2a2a7c23 */ /* 0x100fe20008000804 */
[----:B------:R-:W-:Y:S01]  /*3050*/  ULDC UR10, c[0x0][0x604] ;  /* 0x00018100000a7ab9 */ /* 0x000fe20000000800 */
[--C-:B------:R-:W-:Y:S01]  /*3060*/  FFMA R138, R138, UR18, -R4.reuse ;  /* 0x000000128a8a7c23 */ /* 0x100fe20008000804 */
[--C-:B------:R-:W-:Y:S01]  /*3070*/  FFMA R136, R43, UR10, -R4.reuse ;  /* 0x0000000a2b887c23 */ /* 0x100fe20008000804 */
        /* <DEDUP_REMOVED lines=37> */
[--C-:B------:R-:W-:Y:S01]  /*32d0*/  FFMA R146, R146, UR14, -R4.reuse ;  /* 0x0000000e92927c23 */ /* 0x100fe20008000804 */
        /* <DEDUP_REMOVED lines=25> */
[----:B------:R-:W-:Y:S01]  /*3470*/  FFMA R156, R67, UR10, -R4 ;  /* 0x0000000a439c7c23 */ /* 0x000fe20008000804 */
[----:B------:R-:W-:Y:S01]  /*3480*/  @!P5 FMUL R112, R112, 0.5 ;  /* 0x3f0000007070d820 */ /* 0x000fe20000400000 */
[----:B------:R-:W3:Y:S01]  /*3490*/  MUFU.EX2 R104, R104 ;  /* 0x0000006800687308 */ /* 0x000ee20000000800 */
[----:B----4-:R-:W-:Y:S01]  /*34a0*/  @!P4 FMUL R93, R93, R93 ;  /* 0x0000005d5d5dc220 */ /* 0x010fe20000400000 */
[----:B------:R-:W-:Y:S01]  /*34b0*/  FSETP.GEU.AND P4, PT, R105, -126, PT ;  /* 0xc2fc00006900780b */ /* 0x000fe20003f8e000 */
[----:B------:R-:W-:-:S02]  /*34c0*/  ULDC UR10, c[0x0][0x604] ;  /* 0x00018100000a7ab9 */ /* 0x000fc40000000800 */
[--C-:B------:R-:W-:Y:S01]  /*34d0*/  FFMA R70, R70, UR10, -R4.reuse ;  /* 0x0000000a46467c23 */ /* 0x100fe20008000804 */
[----:B------:R-:W-:Y:S01]  /*34e0*/  ULDC UR10, c[0x0][0x604] ;  /* 0x00018100000a7ab9 */ /* 0x000fe20000000800 */
[----:B------:R-:W-:Y:S01]  /*34f0*/  @!P3 FMUL R101, R101, 0.5 ;  /* 0x3f0000006565b820 */ /* 0x000fe20000400000 */
[----:B------:R-:W4:Y:S01]  /*3500*/  MUFU.EX2 R108, R108 ;  /* 0x0000006c006c7308 */ /* 0x000f220000000800 */
[----:B--2---:R-:W-:Y:S01]  /*3510*/  @!P6 FMUL R85, R85, R85 ;  /* 0x000000555555e220 */ /* 0x004fe20000400000 */
[----:B------:R-:W-:Y:S01]  /*3520*/  FSETP.GEU.AND P6, PT, R97, -126, PT ;  /* 0xc2fc00006100780b */ /* 0x000fe20003fce000 */
[--C-:B------:R-:W-:Y:S01]  /*3530*/  FFMA R158, R71, UR10, -R4.reuse ;  /* 0x0000000a479e7c23 */ /* 0x100fe20008000804 */
[----:B------:R-:W-:Y:S02]  /*3540*/  ULDC UR10, c[0x0][0x604] ;  /* 0x00018100000a7ab9 */ /* 0x000fe40000000800 */
[----:B------:R-:W-:Y:S01]  /*3550*/  FFMA R74, R74, UR10, -R4 ;  /* 0x0000000a4a4a7c23 */ /* 0x000fe20008000804 */
[----:B------:R-:W-:Y:S01]  /*3560*/  @!P4 FMUL R105, R105, 0.5 ;  /* 0x3f0000006969c820 */ /* 0x000fe20000400000 */
[----:B------:R-:W2:Y:S01]  /*3570*/  MUFU.EX2 R112, R112 ;  /* 0x0000007000707308 */ /* 0x000ea20000000800 */
[----:B---3--:R-:W-:Y:S01]  /*3580*/  @!P2 FMUL R104, R104, R104 ;  /* 0x000000686868a220 */ /* 0x008fe20000400000 */
[----:B------:R-:W-:Y:S01]  /*3590*/  FSETP.GEU.AND P2, PT, R3, -126, PT ;  /* 0xc2fc00000300780b */ /* 0x000fe20003f4e000 */
[----:B------:R-:W-:-:S02]  /*35a0*/  ULDC UR10, c[0x0][0x604] ;  /* 0x00018100000a7ab9 */ /* 0x000fc40000000800 */
[--C-:B------:R-:W-:Y:S01]  /*35b0*/  FFMA R160, R75, UR10, -R4.reuse ;  /* 0x0000000a4ba07c23 */ /* 0x100fe20008000804 */
[----:B------:R-:W-:Y:S01]  /*35c0*/  ULDC UR10, c[0x0][0x604] ;  /* 0x00018100000a7ab9 */ /* 0x000fe20000000800 */
[----:B------:R-:W-:Y:S01]  /*35d0*/  @!P6 FMUL R97, R97, 0.5 ;  /* 0x3f0000006161e820 */ /* 0x000fe20000400000 */
[----:B------:R-:W3:Y:S01]  /*35e0*/  MUFU.EX2 R101, R101 ;  /* 0x0000006500657308 */ /* 0x000ee20000000800 */
[----:B----4-:R-:W-:Y:S01]  /*35f0*/  @!P1 FMUL R108, R108, R108 ;  /* 0x0000006c6c6c9220 */ /* 0x010fe20000400000 */
[----:B------:R-:W-:Y:S01]  /*3600*/  FSETP.GEU.AND P1, PT, R120, -126, PT ;  /* 0xc2fc00007800780b */ /* 0x000fe20003f2e000 */
[----:B------:R-:W-:Y:S01]  /*3610*/  FFMA R78, R78, UR10, -R4 ;  /* 0x0000000a4e4e7c23 */ /* 0x000fe20008000804 */
[----:B------:R-:W-:Y:S01]  /*3620*/  ULDC UR10, c[0x0][0x604] ;  /* 0x00018100000a7ab9 */ /* 0x000fe20000000800 */
[----:B------:R-:W-:Y:S01]  /*3630*/  FADD R135, R37, R104 ;  /* 0x0000006825877221 */ /* 0x000fe20000000000 */
[----:B------:R-:W-:Y:S01]  /*3640*/  FFMA R162, R79, UR10, -R4 ;  /* 0x0000000a4fa27c23 */ /* 0x000fe20008000804 */
[----:B------:R-:W-:Y:S01]  /*3650*/  @!P2 FMUL R3, R3, 0.5 ;  /* 0x3f0000000303a820 */ /* 0x000fe20000400000 */
[----:B------:R-:W4:Y:S01]  /*3660*/  MUFU.EX2 R105, R105 ;  /* 0x0000006900697308 */ /* 0x000f220000000800 */
[----:B--2---:R-:W-:Y:S01]  /*3670*/  @!P5 FMUL R112, R112, R112 ;  /* 0x000000707070d220 */ /* 0x004fe20000400000 */
[----:B------:R-:W-:Y:S01]  /*3680*/  FSETP.GEU.AND P5, PT, R124, -126, PT ;  /* 0xc2fc00007c00780b */ /* 0x000fe20003fae000 */
[----:B------:R-:W-:-:S02]  /*3690*/  ULDC UR10, c[0x0][0x604] ;  /* 0x00018100000a7ab9 */ /* 0x000fc40000000800 */
[----:B------:R-:W-:Y:S01]  /*36a0*/  FFMA R82, R82, UR10, -R4 ;  /* 0x0000000a52527c23 */ /* 0x000fe20008000804 */
[----:B------:R-:W-:Y:S01]  /*36b0*/  ULDC UR10, c[0x0][0x604] ;  /* 0x00018100000a7ab9 */ /* 0x000fe20000000800 */
[----:B------:R-:W-:Y:S01]  /*36c0*/  @!P1 FMUL R120, R120, 0.5 ;  /* 0x3f00000078789820 */ /* 0x000fe20000400000 */
[----:B------:R-:W2:Y:S01]  /*36d0*/  MUFU.EX2 R97, R97 ;  /* 0x0000006100617308 */ /* 0x000ea20000000800 */
[----:B---3--:R-:W-:Y:S01]  /*36e0*/  @!P3 FMUL R101, R101, R101 ;  /* 0x000000656565b220 */ /* 0x008fe20000400000 */
[----:B------:R-:W-:-:S05]  /*36f0*/  FSETP.GEU.AND P3, PT, R113, -126, PT ;  /* 0xc2fc00007100780b */ /* 0x000fca0003f6e000 */
[----:B------:R-:W-:Y:S01]  /*3700*/  @!P5 FMUL R124, R124, 0.5 ;  /* 0x3f0000007c7cd820 */ /* 0x000fe20000400000 */
[----:B------:R3:W5:Y:S01]  /*3710*/  MUFU.EX2 R116, R3 ;  /* 0x0000000300747308 */ /* 0x0007620000000800 */
[----:B----4-:R-:W-:Y:S01]  /*3720*/  @!P4 FMUL R105, R105, R105 ;  /* 0x000000696969c220 */ /* 0x010fe20000400000 */
[----:B------:R-:W-:-:S03]  /*3730*/  FSETP.GEU.AND P4, PT, R26, -126, PT ;  /* 0xc2fc00001a00780b */ /* 0x000fc60003f8e000 */
[----:B------:R-:W-:Y:S02]  /*3740*/  FADD R137, R18, R105 ;  /* 0x0000006912897221 */ /* 0x000fe40000000000 */
[----:B------:R-:W-:Y:S01]  /*3750*/  @!P3 FMUL R113, R113, 0.5 ;  /* 0x3f0000007171b820 */ /* 0x000fe20000400000 */
[----:B------:R-:W4:Y:S01]  /*3760*/  MUFU.EX2 R120, R120 ;  /* 0x0000007800787308 */ /* 0x000f220000000800 */
[----:B--2---:R-:W-:Y:S01]  /*3770*/  @!P6 FMUL R97, R97, R97 ;  /* 0x000000616161e220 */ /* 0x004fe20000400000 */
[----:B------:R-:W-:Y:S01]  /*3780*/  FSETP.GEU.AND P6, PT, R109, -126, PT ;  /* 0xc2fc00006d00780b */ /* 0x000fe20003fce000 */
[--C-:B---3--:R-:W-:Y:S01]  /*3790*/  FFMA R3, R83, UR10, -R4.reuse ;  /* 0x0000000a53037c23 */ /* 0x108fe20008000804 */
[----:B------:R-:W-:Y:S02]  /*37a0*/  ULDC UR10, c[0x0][0x604] ;  /* 0x00018100000a7ab9 */ /* 0x000fe40000000800 */
[----:B------:R-:W-:Y:S01]  /*37b0*/  FFMA R22, R86, UR10, -R4 ;  /* 0x0000000a56167c23 */ /* 0x000fe20008000804 */
[----:B------:R-:W-:Y:S01]  /*37c0*/  @!P4 FMUL R26, R26, 0.5 ;  /* 0x3f0000001a1ac820 */ /* 0x000fe20000400000 */
[----:B------:R-:W2:Y:S01]  /*37d0*/  MUFU.EX2 R124, R124 ;  /* 0x0000007c007c7308 */ /* 0x000ea20000000800 */
[----:B-----5:R-:W-:Y:S01]  /*37e0*/  @!P2 FMUL R116, R116, R116 ;  /* 0x000000747474a220 */ /* 0x020fe20000400000 */
[----:B------:R-:W-:Y:S01]  /*37f0*/  FSETP.GEU.AND P2, PT, R128, -126, PT ;  /* 0xc2fc00008000780b */ /* 0x000fe20003f4e000 */
[----:B------:R-:W-:-:S04]  /*3800*/  ULDC UR10, c[0x0][0x604] ;  /* 0x00018100000a7ab9 */ /* 0x000fc80000000800 */
[----:B------:R-:W-:Y:S01]  /*3810*/  @!P6 FMUL R109, R109, 0.5 ;  /* 0x3f0000006d6de820 */ /* 0x000fe20000400000 */
[----:B------:R-:W3:Y:S01]  /*3820*/  MUFU.EX2 R113, R113 ;  /* 0x0000007100717308 */ /* 0x000ee20000000800 */
[----:B----4-:R-:W-:Y:S01]  /*3830*/  @!P1 FMUL R120, R120, R120 ;  /* 0x0000007878789220 */ /* 0x010fe20000400000 */
[----:B------:R-:W-:-:S05]  /*3840*/  FSETP.GEU.AND P1, PT, R132, -126, PT ;  /* 0xc2fc00008400780b */ /* 0x000fca0003f2e000 */
[----:B------:R-:W-:Y:S01]  /*3850*/  @!P2 FMUL R128, R128, 0.5 ;  /* 0x3f0000008080a820 */ /* 0x000fe20000400000 */
[----:B------:R4:W5:Y:S01]  /*3860*/  MUFU.EX2 R27, R26 ;  /* 0x0000001a001b7308 */ /* 0x0009620000000800 */
[----:B--2---:R-:W-:Y:S01]  /*3870*/  @!P5 FMUL R124, R124, R124 ;  /* 0x0000007c7c7cd220 */ /* 0x004fe20000400000 */
[----:B------:R-:W-:-:S05]  /*3880*/  FSETP.GEU.AND P5, PT, R136, -126, PT ;  /* 0xc2fc00008800780b */ /* 0x000fca0003fae000 */
[----:B------:R-:W-:Y:S01]  /*3890*/  @!P1 FMUL R132, R132, 0.5 ;  /* 0x3f00000084849820 */ /* 0x000fe20000400000 */
[----:B------:R-:W2:Y:S01]  /*38a0*/  MUFU.EX2 R109, R109 ;  /* 0x0000006d006d7308 */ /* 0x000ea20000000800 */
[----:B---3--:R-:W-:Y:S01]  /*38b0*/  @!P3 FMUL R113, R113, R113 ;  /* 0x000000717171b220 */ /* 0x008fe20000400000 */
[----:B------:R-:W-:Y:S01]  /*38c0*/  FSETP.GEU.AND P3, PT, R34, -126, PT ;  /* 0xc2fc00002200780b */ /* 0x000fe20003f6e000 */
[----:B----4-:R-:W-:Y:S01]  /*38d0*/  FFMA R26, R87, UR10, -R4 ;  /* 0x0000000a571a7c23 */ /* 0x010fe20008000804 */
[----:B------:R-:W-:-:S03]  /*38e0*/  ULDC UR10, c[0x0][0x604] ;  /* 0x00018100000a7ab9 */ /* 0x000fc60000000800 */
[----:B------:R-:W-:Y:S01]  /*38f0*/  @!P5 FMUL R136, R136, 0.5 ;  /* 0x3f0000008888d820 */ /* 0x000fe20000400000 */
[----:B------:R-:W3:Y:S01]  /*3900*/  MUFU.EX2 R128, R128 ;  /* 0x0000008000807308 */ /* 0x000ee20000000800 */
[----:B-----5:R-:W-:Y:S01]  /*3910*/  @!P4 FMUL R27, R27, R27 ;  /* 0x0000001b1b1bc220 */ /* 0x020fe20000400000 */
[----:B------:R-:W-:-:S05]  /*3920*/  FSETP.GEU.AND P4, PT, R38, -126, PT ;  /* 0xc2fc00002600780b */ /* 0x000fca0003f8e000 */
[----:B------:R-:W-:Y:S01]  /*3930*/  @!P3 FMUL R34, R34, 0.5 ;  /* 0x3f0000002222b820 */ /* 0x000fe20000400000 */
[----:B------:R-:W4:Y:S01]  /*3940*/  MUFU.EX2 R132, R132 ;  /* 0x0000008400847308 */ /* 0x000f220000000800 */
[----:B--2---:R-:W-:Y:S01]  /*3950*/  @!P6 FMUL R109, R109, R109 ;  /* 0x0000006d6d6de220 */ /* 0x004fe20000400000 */
[----:B------:R-:W-:-:S05]  /*3960*/  FSETP.GEU.AND P6, PT, R30, -126, PT ;  /* 0xc2fc00001e00780b */ /* 0x000fca0003fce000 */
[----:B------:R-:W-:Y:S01]  /*3970*/  @!P4 FMUL R38, R38, 0.5 ;  /* 0x3f0000002626c820 */ /* 0x000fe20000400000 */
[----:B------:R-:W2:Y:S01]  /*3980*/  MUFU.EX2 R136, R136 ;  /* 0x0000008800887308 */ /* 0x000ea20000000800 */
[----:B---3--:R-:W-:Y:S01]  /*3990*/  @!P2 FMUL R128, R128, R128 ;  /* 0x000000808080a220 */ /* 0x008fe20000400000 */
[----:B------:R-:W-:-:S05]  /*39a0*/  FSETP.GEU.AND P2, PT, R140, -126, PT ;  /* 0xc2fc00008c00780b */ /* 0x000fca0003f4e000 */
[----:B------:R-:W-:Y:S01]  /*39b0*/  @!P6 FMUL R30, R30, 0.5 ;  /* 0x3f0000001e1ee820 */ /* 0x000fe20000400000 */
[----:B------:R-:W3:Y:S01]  /*39c0*/  MUFU.EX2 R35, R34 ;  /* 0x0000002200237308 */ /* 0x000ee20000000800 */
[----:B----4-:R-:W-:Y:S01]  /*39d0*/  @!P1 FMUL R132, R132, R132 ;  /* 0x0000008484849220 */ /* 0x010fe20000400000 */
[----:B------:R-:W-:-:S05]  /*39e0*/  FSETP.GEU.AND P1, PT, R144, -126, PT ;  /* 0xc2fc00009000780b */ /* 0x000fca0003f2e000 */
[----:B------:R-:W-:Y:S01]  /*39f0*/  @!P2 FMUL R140, R140, 0.5 ;  /* 0x3f0000008c8ca820 */ /* 0x000fe20000400000 */
[----:B------:R-:W4:Y:S01]  /*3a00*/  MUFU.EX2 R39, R38 ;  /* 0x0000002600277308 */ /* 0x000f220000000800 */
[----:B--2---:R-:W-:Y:S01]  /*3a10*/  @!P5 FMUL R136, R136, R136 ;  /* 0x000000888888d220 */ /* 0x004fe20000400000 */
[----:B------:R-:W-:-:S05]  /*3a20*/  FSETP.GEU.AND P5, PT, R148, -126, PT ;  /* 0xc2fc00009400780b */ /* 0x000fca0003fae000 */
[----:B------:R-:W-:Y:S01]  /*3a30*/  @!P1 FMUL R144, R144, 0.5 ;  /* 0x3f00000090909820 */ /* 0x000fe20000400000 */
[----:B------:R2:W5:Y:S01]  /*3a40*/  MUFU.EX2 R31, R30 ;  /* 0x0000001e001f7308 */ /* 0x0005620000000800 */
[----:B---3--:R-:W-:Y:S01]  /*3a50*/  @!P3 FMUL R35, R35, R35 ;  /* 0x000000232323b220 */ /* 0x008fe20000400000 */
[----:B------:R-:W-:-:S05]  /*3a60*/  FSETP.GEU.AND P3, PT, R46, -126, PT ;  /* 0xc2fc00002e00780b */ /* 0x000fca0003f6e000 */
[----:B------:R-:W-:Y:S01]  /*3a70*/  @!P5 FMUL R148, R148, 0.5 ;  /* 0x3f0000009494d820 */ /* 0x000fe20000400000 */
[----:B------:R-:W3:Y:S01]  /*3a80*/  MUFU.EX2 R140, R140 ;  /* 0x0000008c008c7308 */ /* 0x000ee20000000800 */
[----:B----4-:R-:W-:Y:S01]  /*3a90*/  @!P4 FMUL R39, R39, R39 ;  /* 0x000000272727c220 */ /* 0x010fe20000400000 */
[----:B------:R-:W-:Y:S01]  /*3aa0*/  FSETP.GEU.AND P4, PT, R50, -126, PT ;  /* 0xc2fc00003200780b */ /* 0x000fe20003f8e000 */
[--C-:B--2---:R-:W-:Y:S01]  /*3ab0*/  FFMA R30, R90, UR10, -R4.reuse ;  /* 0x0000000a5a1e7c23 */ /* 0x104fe20008000804 */
        /* <DEDUP_REMOVED lines=8> */
[----:B------:R-:W4:Y:S01]  /*3b40*/  MUFU.EX2 R148, R148 ;  /* 0x0000009400947308 */ /* 0x000f220000000800 */
[----:B---3--:R-:W-:Y:S01]  /*3b50*/  @!P2 FMUL R140, R140, R140 ;  /* 0x0000008c8c8ca220 */ /* 0x008fe20000400000 */
[----:B------:R-:W-:-:S05]  /*3b60*/  FSETP.GEU.AND P2, PT, R152, -126, PT ;  /* 0xc2fc00009800780b */ /* 0x000fca0003f4e000 */
[----:B------:R-:W-:Y:S01]  /*3b70*/  @!P6 FMUL R42, R42, 0.5 ;  /* 0x3f0000002a2ae820 */ /* 0x000fe20000400000 */
        /* <DEDUP_REMOVED lines=64> */
[----:B------:R2:W5:Y:S01]  /*3f80*/  MUFU.EX2 R86, R3 ;  /* 0x0000000300567308 */ /* 0x0005620000000800 */
[----:B----4-:R-:W-:Y:S01]  /*3f90*/  @!P6 FMUL R67, R67, R67 ;  /* 0x000000434343e220 */ /* 0x010fe20000400000 */
[----:B------:R-:W-:-:S05]  /*3fa0*/  FSETP.GEU.AND P6, PT, R78, -126, PT ;  /* 0xc2fc00004e00780b */ /* 0x000fca0003fce000 */
[----:B------:R-:W-:Y:S01]  /*3fb0*/  @!P5 FMUL R91, R91, 0.5 ;  /* 0x3f0000005b5bd820 */ /* 0x000fe20000400000 */
[----:B------:R-:W4:Y:S01]  /*3fc0*/  MUFU.EX2 R87, R22 ;  /* 0x0000001600577308 */ /* 0x000f220000000800 */
[--C-:B--2---:R-:W-:Y:S01]  /*3fd0*/  FFMA R3, R94, UR10, -R4.reuse ;  /* 0x0000000a5e037c23 */ /* 0x104fe20008000804 */
[----:B------:R-:W-:Y:S01]  /*3fe0*/  ULDC UR10, c[0x0][0x604] ;  /* 0x00018100000a7ab9 */ /* 0x000fe20000000800 */
[----:B---3--:R-:W-:Y:S01]  /*3ff0*/  @!P3 FMUL R83, R83, R83 ;  /* 0x000000535353b220 */ /* 0x008fe20000400000 */
[--C-:B------:R-:W-:Y:S01]  /*4000*/  FFMA R95, R95, UR10, -R4.reuse ;  /* 0x0000000a5f5f7c23 */ /* 0x100fe20008000804 */
[----:B------:R-:W-:Y:S01]  /*4010*/  ULDC UR10, c[0x0][0x604] ;  /* 0x00018100000a7ab9 */ /* 0x000fe20000000800 */
[----:B------:R-:W-:Y:S01]  /*4020*/  FSETP.GEU.AND P3, PT, R3, -126, PT ;  /* 0xc2fc00000300780b */ /* 0x000fe20003f6e000 */
[----:B------:R-:W-:Y:S01]  /*4030*/  @!P6 FMUL R78, R78, 0.5 ;  /* 0x3f0000004e4ee820 */ /* 0x000fe20000400000 */
[----:B------:R-:W2:Y:S01]  /*4040*/  MUFU.EX2 R90, R26 ;  /* 0x0000001a005a7308 */ /* 0x000ea20000000800 */
[--C-:B------:R-:W-:Y:S01]  /*4050*/  FFMA R164, R98, UR10, -R4.reuse ;  /* 0x0000000a62a47c23 */ /* 0x100fe20008000804 */
[----:B------:R-:W-:Y:S01]  /*4060*/  ULDC UR10, c[0x0][0x604] ;  /* 0x00018100000a7ab9 */ /* 0x000fe20000000800 */
[----:B-----5:R-:W-:Y:S01]  /*4070*/  @!P2 FMUL R86, R86, R86 ;  /* 0x000000565656a220 */ /* 0x020fe20000400000 */
[--C-:B------:R-:W-:Y:S01]  /*4080*/  FFMA R99, R99, UR10, -R4.reuse ;  /* 0x0000000a63637c23 */ /* 0x100fe20008000804 */
[----:B------:R-:W-:Y:S01]  /*4090*/  ULDC UR10, c[0x0][0x604] ;  /* 0x00018100000a7ab9 */ /* 0x000fe20000000800 */
[----:B------:R-:W-:Y:S01]  /*40a0*/  FSETP.GEU.AND P2, PT, R95, -126, PT ;  /* 0xc2fc00005f00780b */ /* 0x000fe20003f4e000 */
[--C-:B------:R-:W-:Y:S01]  /*40b0*/  FFMA R102, R102, UR10, -R4.reuse ;  /* 0x0000000a66667c23 */ /* 0x100fe20008000804 */
[----:B------:R-:W3:Y:S01]  /*40c0*/  MUFU.EX2 R91, R91 ;  /* 0x0000005b005b7308 */ /* 0x000ee20000000800 */
[----:B------:R-:W-:Y:S01]  /*40d0*/  ULDC UR10, c[0x0][0x604] ;  /* 0x00018100000a7ab9 */ /* 0x000fe20000000800 */
[----:B----4-:R-:W-:Y:S01]  /*40e0*/  @!P4 FMUL R87, R87, R87 ;  /* 0x000000575757c220 */ /* 0x010fe20000400000 */
[----:B------:R-:W-:Y:S01]  /*40f0*/  FFMA R103, R103, UR10, -R4 ;  /* 0x0000000a67677c23 */ /* 0x000fe20008000804 */
[----:B------:R-:W-:Y:S01]  /*4100*/  FSETP.GEU.AND P4, PT, R164, -126, PT ;  /* 0xc2fc0000a400780b */ /* 0x000fe20003f8e000 */
[----:B------:R-:W-:Y:S01]  /*4110*/  @!P3 FMUL R3, R3, 0.5 ;  /* 0x3f0000000303b820 */ /* 0x000fe20000400000 */
[----:B------:R-:W-:-:S02]  /*4120*/  ULDC UR10, c[0x0][0x604] ;  /* 0x00018100000a7ab9 */ /* 0x000fc40000000800 */
[----:B------:R-:W4:Y:S01]  /*4130*/  MUFU.EX2 R79, R78 ;  /* 0x0000004e004f7308 */ /* 0x000f220000000800 */
[----:B--2---:R-:W-:Y:S01]  /*4140*/  @!P1 FMUL R90, R90, R90 ;  /* 0x0000005a5a5a9220 */ /* 0x004fe20000400000 */
[----:B------:R-:W-:Y:S01]  /*4150*/  FSETP.GEU.AND P1, PT, R99, -126, PT ;  /* 0xc2fc00006300780b */ /* 0x000fe20003f2e000 */
[----:B------:R-:W-:-:S05]  /*4160*/  @!P2 FMUL R95, R95, 0.5 ;  /* 0x3f0000005f5fa820 */ /* 0x000fca0000400000 */
[----:B------:R2:W5:Y:S01]  /*4170*/  MUFU.EX2 R98, R3 ;  /* 0x0000000300627308 */ /* 0x0005620000000800 */
[----:B---3--:R-:W-:Y:S01]  /*4180*/  @!P5 FMUL R91, R91, R91 ;  /* 0x0000005b5b5bd220 */ /* 0x008fe20000400000 */
[----:B------:R-:W-:Y:S01]  /*4190*/  FSETP.GEU.AND P5, PT, R103, -126, PT ;  /* 0xc2fc00006700780b */ /* 0x000fe20003fae000 */
[----:B------:R-:W-:-:S04]  /*41a0*/  @!P4 FMUL R164, R164, 0.5 ;  /* 0x3f000000a4a4c820 */ /* 0x000fc80000400000 */
[----:B------:R-:W-:Y:S01]  /*41b0*/  @!P1 FMUL R99, R99, 0.5 ;  /* 0x3f00000063639820 */ /* 0x000fe20000400000 */
[----:B------:R-:W3:Y:S01]  /*41c0*/  MUFU.EX2 R95, R95 ;  /* 0x0000005f005f7308 */ /* 0x000ee20000000800 */
[----:B----4-:R-:W-:Y:S01]  /*41d0*/  @!P6 FMUL R79, R79, R79 ;  /* 0x0000004f4f4fe220 */ /* 0x010fe20000400000 */
[----:B------:R-:W-:Y:S01]  /*41e0*/  FSETP.GEU.AND P6, PT, R30, -126, PT ;  /* 0xc2fc00001e00780b */ /* 0x000fe20003fce000 */
[--C-:B--2---:R-:W-:Y:S01]  /*41f0*/  FFMA R3, R106, UR10, -R4.reuse ;  /* 0x0000000a6a037c23 */ /* 0x104fe20008000804 */
[----:B------:R-:W-:Y:S02]  /*4200*/  ULDC UR10, c[0x0][0x604] ;  /* 0x00018100000a7ab9 */ /* 0x000fe40000000800 */
[--C-:B------:R-:W-:Y:S01]  /*4210*/  FFMA R22, R107, UR10, -R4.reuse ;  /* 0x0000000a6b167c23 */ /* 0x100fe20008000804 */
[----:B------:R-:W-:Y:S01]  /*4220*/  @!P5 FMUL R103, R103, 0.5 ;  /* 0x3f0000006767d820 */ /* 0x000fe20000400000 */
[----:B------:R-:W2:Y:S01]  /*4230*/  MUFU.EX2 R164, R164 ;  /* 0x000000a400a47308 */ /* 0x000ea20000000800 */
[----:B------:R-:W-:Y:S01]  /*4240*/  ULDC UR10, c[0x0][0x604] ;  /* 0x00018100000a7ab9 */ /* 0x000fe20000000800 */
[----:B-----5:R-:W-:Y:S01]  /*4250*/  @!P3 FMUL R98, R98, R98 ;  /* 0x000000626262b220 */ /* 0x020fe20000400000 */
[----:B------:R-:W-:Y:S01]  /*4260*/  FFMA R26, R110, UR10, -R4 ;  /* 0x0000000a6e1a7c23 */ /* 0x000fe20008000804 */
[----:B------:R-:W-:Y:S01]  /*4270*/  ULDC UR10, c[0x0][0x604] ;  /* 0x00018100000a7ab9 */ /* 0x000fe20000000800 */
[----:B------:R-:W-:-:S02]  /*4280*/  FSETP.GEU.AND P3, PT, R3, -126, PT ;  /* 0xc2fc00000300780b */ /* 0x000fc40003f6e000 */
[----:B------:R-:W-:Y:S01]  /*4290*/  @!P6 FMUL R30, R30, 0.5 ;  /* 0x3f0000001e1ee820 */ /* 0x000fe20000400000 */
[----:B------:R-:W4:Y:S01]  /*42a0*/  MUFU.EX2 R99, R99 ;  /* 0x0000006300637308 */ /* 0x000f220000000800 */
[----:B---3--:R-:W-:Y:S01]  /*42b0*/  @!P2 FMUL R95, R95, R95 ;  /* 0x0000005f5f5fa220 */ /* 0x008fe20000400000 */
[----:B------:R-:W-:-:S06]  /*42c0*/  FSETP.GEU.AND P2, PT, R22, -126, PT ;  /* 0xc2fc00001600780b */ /* 0x000fcc0003f4e000 */
[----:B------:R3:W5:Y:S01]  /*42d0*/  MUFU.EX2 R107, R103 ;  /* 0x00000067006b7308 */ /* 0x0007620000000800 */
[----:B--2---:R-:W-:Y:S01]  /*42e0*/  @!P4 FMUL R164, R164, R164 ;  /* 0x000000a4a4a4c220 */ /* 0x004fe20000400000 */
[----:B------:R-:W-:Y:S01]  /*42f0*/  FSETP.GEU.AND P4, PT, R26, -126, PT ;  /* 0xc2fc00001a00780b */ /* 0x000fe20003f8e000 */
[----:B------:R-:W-:-:S04]  /*4300*/  @!P3 FMUL R3, R3, 0.5 ;  /* 0x3f0000000303b820 */ /* 0x000fc80000400000 */
[----:B------:R-:W-:Y:S01]  /*4310*/  @!P2 FMUL R22, R22, 0.5 ;  /* 0x3f0000001616a820 */ /* 0x000fe20000400000 */
[----:B------:R2:W1:Y:S01]  /*4320*/  MUFU.EX2 R94, R30 ;  /* 0x0000001e005e7308 */ /* 0x0004620000000800 */
[----:B----4-:R-:W-:Y:S01]  /*4330*/  @!P1 FMUL R99, R99, R99 ;  /* 0x0000006363639220 */ /* 0x010fe20000400000 */
[----:B---3--:R-:W-:Y:S01]  /*4340*/  FADD R103, R40, R85 ;  /* 0x0000005528677221 */ /* 0x008fe20000000000 */
[----:B------:R-:W-:-:S04]  /*4350*/  F2FP.BF16.F32.PACK_AB R40, R23, R40 ;  /* 0x000000281728723e */ /* 0x000fc800000010ff */
[----:B------:R-:W-:Y:S01]  /*4360*/  @!P4 FMUL R26, R26, 0.5 ;  /* 0x3f0000001a1ac820 */ /* 0x000fe20000400000 */
[----:B------:R3:W4:Y:S01]  /*4370*/  MUFU.EX2 R110, R3 ;  /* 0x00000003006e7308 */ /* 0x0007220000000800 */
[--C-:B--2---:R-:W-:Y:S01]  /*4380*/  FFMA R30, R111, UR10, -R4.reuse ;  /* 0x0000000a6f1e7c23 */ /* 0x104fe20008000804 */
[----:B------:R-:W-:Y:S01]  /*4390*/  ULDC UR10, c[0x0][0x604] ;  /* 0x00018100000a7ab9 */ /* 0x000fe20000000800 */
[----:B-----5:R-:W-:Y:S01]  /*43a0*/  @!P5 FMUL R107, R107, R107 ;  /* 0x0000006b6b6bd220 */ /* 0x020fe20000400000 */
[--C-:B------:R-:W-:Y:S01]  /*43b0*/  FFMA R34, R114, UR10, -R4.reuse ;  /* 0x0000000a72227c23 */ /* 0x100fe20008000804 */
[----:B------:R-:W-:Y:S01]  /*43c0*/  ULDC UR10, c[0x0][0x604] ;  /* 0x00018100000a7ab9 */ /* 0x000fe20000000800 */
[----:B------:R-:W-:Y:S01]  /*43d0*/  FSETP.GEU.AND P1, PT, R30, -126, PT ;  /* 0xc2fc00001e00780b */ /* 0x000fe20003f2e000 */
[--C-:B------:R-:W-:Y:S01]  /*43e0*/  FFMA R117, R115, UR10, -R4.reuse ;  /* 0x0000000a73757c23 */ /* 0x100fe20008000804 */
[----:B------:R2:W5:Y:S01]  /*43f0*/  MUFU.EX2 R111, R22 ;  /* 0x00000016006f7308 */ /* 0x0005620000000800 */
[----:B------:R-:W-:Y:S01]  /*4400*/  ULDC UR10, c[0x0][0x604] ;  /* 0x00018100000a7ab9 */ /* 0x000fe20000000800 */
[----:B-1----:R-:W-:Y:S01]  /*4410*/  @!P6 FMUL R94, R94, R94 ;  /* 0x0000005e5e5ee220 */ /* 0x002fe20000400000 */
[----:B---3--:R-:W-:Y:S01]  /*4420*/  FFMA R3, R118, UR10, -R4 ;  /* 0x0000000a76037c23 */ /* 0x008fe20008000804 */
[----:B------:R-:W-:Y:S01]  /*4430*/  FSETP.GEU.AND P5, PT, R117, -126, PT ;  /* 0xc2fc00007500780b */ /* 0x000fe20003fae000 */
[----:B------:R-:W-:Y:S01]  /*4440*/  ULDC UR10, c[0x0][0x604] ;  /* 0x00018100000a7ab9 */ /* 0x000fe20000000800 */
[----:B------:R-:W-:-:S02]  /*4450*/  FSETP.GEU.AND P6, PT, R102, -126, PT ;  /* 0xc2fc00006600780b */ /* 0x000fc40003fce000 */
[----:B------:R-:W1:Y:S01]  /*4460*/  MUFU.EX2 R114, R26 ;  /* 0x0000001a00727308 */ /* 0x000e620000000800 */
[--C-:B--2---:R-:W-:Y:S01]  /*4470*/  FFMA R22, R122, UR10, -R4.reuse ;  /* 0x0000000a7a167c23 */ /* 0x104fe20008000804 */
[----:B------:R-:W-:Y:S01]  /*4480*/  ULDC UR10, c[0x0][0x604] ;  /* 0x00018100000a7ab9 */ /* 0x000fe20000000800 */
[----:B------:R-:W-:Y:S01]  /*4490*/  @!P1 FMUL R30, R30, 0.5 ;  /* 0x3f0000001e1e9820 */ /* 0x000fe20000400000 */
[--C-:B------:R-:W-:Y:S01]  /*44a0*/  FFMA R123, R123, UR10, -R4.reuse ;  /* 0x0000000a7b7b7c23 */ /* 0x100fe20008000804 */
[----:B------:R-:W-:Y:S01]  /*44b0*/  ULDC UR10, c[0x0][0x604] ;  /* 0x00018100000a7ab9 */ /* 0x000fe20000000800 */
[----:B----4-:R-:W-:Y:S01]  /*44c0*/  @!P3 FMUL R110, R110, R110 ;  /* 0x0000006e6e6eb220 */ /* 0x010fe20000400000 */
[--C-:B------:R-:W-:Y:S01]  /*44d0*/  FFMA R166, R126, UR10, -R4.reuse ;  /* 0x0000000a7ea67c23 */ /* 0x100fe20008000804 */
[----:B------:R2:W3:Y:S01]  /*44e0*/  MUFU.EX2 R115, R30 ;  /* 0x0000001e00737308 */ /* 0x0004e20000000800 */
[----:B------:R-:W-:Y:S01]  /*44f0*/  @!P5 FMUL R117, R117, 0.5 ;  /* 0x3f0000007575d820 */ /* 0x000fe20000400000 */
[----:B------:R-:W-:Y:S01]  /*4500*/  ULDC UR10, c[0x0][0x604] ;  /* 0x00018100000a7ab9 */ /* 0x000fe20000000800 */
[----:B-----5:R-:W-:Y:S01]  /*4510*/  @!P2 FMUL R111, R111, R111 ;  /* 0x0000006f6f6fa220 */ /* 0x020fe20000400000 */
[--C-:B------:R-:W-:Y:S01]  /*4520*/  FFMA R121, R119, UR10, -R4.reuse ;  /* 0x0000000a77797c23 */ /* 0x100fe20008000804 */
[----:B------:R-:W-:Y:S01]  /*4530*/  ULDC UR10, c[0x0][0x604] ;  /* 0x00018100000a7ab9 */ /* 0x000fe20000000800 */
[----:B------:R-:W-:Y:S01]  /*4540*/  FSETP.GEU.AND P2, PT, R22, -126, PT ;  /* 0xc2fc00001600780b */ /* 0x000fe20003f4e000 */
[----:B------:R-:W-:Y:S01]  /*4550*/  FFMA R127, R127, UR10, -R4 ;  /* 0x0000000a7f7f7c23 */ /* 0x000fe20008000804 */
[----:B------:R-:W4:Y:S01]  /*4560*/  MUFU.EX2 R117, R117 ;  /* 0x0000007500757308 */ /* 0x000f220000000800 */
[----:B-1----:R-:W-:Y:S01]  /*4570*/  @!P4 FMUL R114, R114, R114 ;  /* 0x000000727272c220 */ /* 0x002fe20000400000 */
[----:B------:R-:W-:Y:S01]  /*4580*/  FSETP.GEU.AND P4, PT, R123, -126, PT ;  /* 0xc2fc00007b00780b */ /* 0x000fe20003f8e000 */
[----:B--2---:R-:W-:Y:S01]  /*4590*/  FADD R30, R32, R69 ;  /* 0x00000045201e7221 */ /* 0x004fe20000000000 */
[----:B------:R-:W-:Y:S01]  /*45a0*/  FSETP.GEU.AND P3, PT, R3, -126, PT ;  /* 0xc2fc00000300780b */ /* 0x000fe20003f6e000 */
[----:B------:R-:W-:Y:S01]  /*45b0*/  @!P6 FMUL R102, R102, 0.5 ;  /* 0x3f0000006666e820 */ /* 0x000fe20000400000 */
[----:B------:R-:W-:Y:S01]  /*45c0*/  ULDC UR10, c[0x0][0x604] ;  /* 0x00018100000a7ab9 */ /* 0x000fe20000000800 */
[----:B------:R-:W-:Y:S01]  /*45d0*/  FADD R26, R28, R53 ;  /* 0x000000351c1a7221 */ /* 0x000fe20000000000 */
[----:B------:R-:W-:Y:S01]  /*45e0*/  F2FP.BF16.F32.PACK_AB R28, R7, R28 ;  /* 0x0000001c071c723e */ /* 0x000fe200000010ff */
[----:B---3--:R-:W-:Y:S01]  /*45f0*/  @!P1 FMUL R115, R115, R115 ;  /* 0x0000007373739220 */ /* 0x008fe20000400000 */
[----:B------:R-:W-:Y:S01]  /*4600*/  FSETP.GEU.AND P1, PT, R166, -126, PT ;  /* 0xc2fc0000a600780b */ /* 0x000fe20003f2e000 */
[----:B------:R-:W-:Y:S01]  /*4610*/  @!P2 FMUL R22, R22, 0.5 ;  /* 0x3f0000001616a820 */ /* 0x000fe20000400000 */
[----:B------:R-:W1:Y:S01]  /*4620*/  MUFU.EX2 R106, R102 ;  /* 0x00000066006a7308 */ /* 0x000e620000000800 */
[----:B------:R-:W-:Y:S01]  /*4630*/  FADD R38, R26, R103 ;  /* 0x000000671a267221 */ /* 0x000fe20000000000 */
[----:B------:R-:W-:Y:S01]  /*4640*/  FADD R26, R7, R64 ;  /* 0x00000040071a7221 */ /* 0x000fe20000000000 */
[----:B------:R-:W-:Y:S01]  /*4650*/  @!P4 FMUL R123, R123, 0.5 ;  /* 0x3f0000007b7bc820 */ /* 0x000fe20000400000 */
[----:B------:R-:W-:Y:S01]  /*4660*/  FADD R103, R23, R88 ;  /* 0x0000005817677221 */ /* 0x000fe20000000000 */
[----:B----4-:R-:W-:Y:S01]  /*4670*/  @!P5 FMUL R117, R117, R117 ;  /* 0x000000757575d220 */ /* 0x010fe20000400000 */
[----:B------:R-:W-:Y:S01]  /*4680*/  FSETP.GEU.AND P5, PT, R127, -126, PT ;  /* 0xc2fc00007f00780b */ /* 0x000fe20003fae000 */
[----:B------:R-:W-:Y:S01]  /*4690*/  @!P3 FMUL R3, R3, 0.5 ;  /* 0x3f0000000303b820 */ /* 0x000fe20000400000 */
[----:B------:R2:W3:Y:S01]  /*46a0*/  MUFU.EX2 R126, R22 ;  /* 0x00000016007e7308 */ /* 0x0004e20000000800 */
[----:B------:R-:W-:Y:S01]  /*46b0*/  FADD R42, R26, R103 ;  /* 0x000000671a2a7221 */ /* 0x000fe20000000000 */
[----:B------:R-:W-:Y:S01]  /*46c0*/  FADD R26, R6, R57 ;  /* 0x00000039061a7221 */ /* 0x000fe20000000000 */
[----:B------:R-:W-:Y:S01]  /*46d0*/  @!P1 FMUL R166, R166, 0.5 ;  /* 0x3f000000a6a69820 */ /* 0x000fe20000400000 */
[----:B------:R-:W-:Y:S01]  /*46e0*/  FADD R103, R14, R89 ;  /* 0x000000590e677221 */ /* 0x000fe20000000000 */
[----:B------:R-:W-:-:S02]  /*46f0*/  F2FP.BF16.F32.PACK_AB R64, R64, R53 ;  /* 0x000000354040723e */ /* 0x000fc400000010ff */
[----:B------:R-:W-:Y:S01]  /*4700*/  F2FP.BF16.F32.PACK_AB R53, R86, R83 ;  /* 0x000000535635723e */ /* 0x000fe200000010ff */
[----:B------:R-:W4:Y:S01]  /*4710*/  MUFU.EX2 R119, R123 ;  /* 0x0000007b00777308 */ /* 0x000f220000000800 */
[----:B-1----:R-:W-:Y:S01]  /*4720*/  @!P6 FMUL R106, R106, R106 ;  /* 0x0000006a6a6ae220 */ /* 0x002fe20000400000 */
[----:B------:R-:W-:Y:S01]  /*4730*/  FSETP.GEU.AND P6, PT, R34, -126, PT ;  /* 0xc2fc00002200780b */ /* 0x000fe20003fce000 */
[----:B------:R-:W-:Y:S01]  /*4740*/  @!P5 FMUL R127, R127, 0.5 ;  /* 0x3f0000007f7fd820 */ /* 0x000fe20000400000 */
[----:B------:R-:W-:Y:S01]  /*4750*/  FADD R46, R26, R103 ;  /* 0x000000671a2e7221 */ /* 0x000fe20000000000 */
[----:B------:R-:W-:Y:S01]  /*4760*/  FADD R26, R9, R56 ;  /* 0x00000038091a7221 */ /* 0x000fe20000000000 */
[----:B------:R-:W-:Y:S01]  /*4770*/  FADD R103, R25, R92 ;  /* 0x0000005c19677221 */ /* 0x000fe20000000000 */
[----:B--2---:R-:W-:Y:S01]  /*4780*/  FFMA R22, R150, UR26, -R4 ;  /* 0x0000001a96167c23 */ /* 0x004fe20008000804 */
[----:B------:R-:W1:Y:S01]  /*4790*/  MUFU.EX2 R166, R166 ;  /* 0x000000a600a67308 */ /* 0x000e620000000800 */
[----:B---3--:R-:W-:Y:S01]  /*47a0*/  @!P2 FMUL R126, R126, R126 ;  /* 0x0000007e7e7ea220 */ /* 0x008fe20000400000 */
[----:B------:R-:W-:Y:S01]  /*47b0*/  FSETP.GEU.AND P2, PT, R130, -126, PT ;  /* 0xc2fc00008200780b */ /* 0x000fe20003f4e000 */
[----:B------:R-:W-:Y:S01]  /*47c0*/  FADD R50, R26, R103 ;  /* 0x000000671a327221 */ /* 0x000fe20000000000 */
[----:B------:R-:W-:Y:S01]  /*47d0*/  FADD R26, R24, R61 ;  /* 0x0000003d181a7221 */ /* 0x000fe20000000000 */
[----:B------:R-:W-:Y:S01]  /*47e0*/  FADD R103, R44, R93 ;  /* 0x0000005d2c677221 */ /* 0x000fe20000000000 */
[----:B------:R-:W-:Y:S01]  /*47f0*/  F2FP.BF16.F32.PACK_AB R44, R29, R44 ;  /* 0x0000002c1d2c723e */ /* 0x000fe200000010ff */
[----:B------:R-:W-:Y:S01]  /*4800*/  @!P6 FMUL R34, R34, 0.5 ;  /* 0x3f0000002222e820 */ /* 0x000fe20000400000 */
[----:B------:R2:W3:Y:S01]  /*4810*/  MUFU.EX2 R123, R127 ;  /* 0x0000007f007b7308 */ /* 0x0004e20000000800 */
[----:B----4-:R-:W-:Y:S01]  /*4820*/  @!P4 FMUL R119, R119, R119 ;  /* 0x000000777777c220 */ /* 0x010fe20000400000 */
[----:B------:R-:W-:Y:S01]  /*4830*/  FSETP.GEU.AND P4, PT, R125, -126, PT ;  /* 0xc2fc00007d00780b */ /* 0x000fe20003f8e000 */
[----:B------:R-:W-:Y:S01]  /*4840*/  FADD R54, R26, R103 ;  /* 0x000000671a367221 */ /* 0x000fe20000000000 */
[----:B------:R-:W-:Y:S01]  /*4850*/  FADD R26, R8, R65 ;  /* 0x00000041081a7221 */ /* 0x000fe20000000000 */
[----:B------:R-:W-:Y:S01]  /*4860*/  FADD R103, R16, R97 ;  /* 0x0000006110677221 */ /* 0x000fe20000000000 */
[----:B------:R-:W-:Y:S01]  /*4870*/  FADD R66, R152, R119 ;  /* 0x0000007798427221 */ /* 0x000fe20000000000 */
[----:B------:R-:W-:Y:S01]  /*4880*/  @!P2 FMUL R130, R130, 0.5 ;  /* 0x3f0000008282a820 */ /* 0x000fe20000400000 */
[----:B------:R4:W5:Y:S01]  /*4890*/  MUFU.EX2 R122, R3 ;  /* 0x00000003007a7308 */ /* 0x0009620000000800 */
[----:B-1----:R-:W-:Y:S01]  /*48a0*/  @!P1 FMUL R166, R166, R166 ;  /* 0x000000a6a6a69220 */ /* 0x002fe20000400000 */
[----:B------:R-:W-:Y:S01]  /*48b0*/  FSETP.GEU.AND P1, PT, R138, -126, PT ;  /* 0xc2fc00008a00780b */ /* 0x000fe20003f2e000 */
[----:B--2---:R-:W-:Y:S01]  /*48c0*/  FADD R127, R48, R101 ;  /* 0x00000065307f7221 */ /* 0x004fe20000000000 */
[----:B------:R-:W-:Y:S01]  /*48d0*/  FADD R62, R26, R103 ;  /* 0x000000671a3e7221 */ /* 0x000fe20000000000 */
[----:B------:R-:W-:Y:S01]  /*48e0*/  FADD R26, R13, R68 ;  /* 0x000000440d1a7221 */ /* 0x000fe20000000000 */
[----:B------:R-:W-:Y:S01]  /*48f0*/  FADD R103, R33, R100 ;  /* 0x0000006421677221 */ /* 0x000fe20000000000 */
[----:B------:R-:W-:Y:S01]  /*4900*/  @!P4 FMUL R125, R125, 0.5 ;  /* 0x3f0000007d7dc820 */ /* 0x000fe20000400000 */
[----:B------:R-:W1:Y:S01]  /*4910*/  MUFU.EX2 R130, R130 ;  /* 0x0000008200827308 */ /* 0x000e620000000800 */
[----:B---3--:R-:W-:Y:S01]  /*4920*/  @!P5 FMUL R123, R123, R123 ;  /* 0x0000007b7b7bd220 */ /* 0x008fe20000400000 */
[----:B------:R-:W-:Y:S01]  /*4930*/  FSETP.GEU.AND P5, PT, R139, -126, PT ;  /* 0xc2fc00008b00780b */ /* 0x000fe20003fae000 */
[----:B----4-:R-:W-:Y:S01]  /*4940*/  FFMA R3, R134, UR10, -R4 ;  /* 0x0000000a86037c23 */ /* 0x010fe20008000804 */
[----:B------:R-:W-:Y:S01]  /*4950*/  FADD R141, R30, R127 ;  /* 0x0000007f1e8d7221 */ /* 0x000fe20000000000 */
[----:B------:R-:W-:Y:S01]  /*4960*/  FADD R30, R15, R72 ;  /* 0x000000480f1e7221 */ /* 0x000fe20000000000 */
[----:B------:R-:W-:Y:S01]  /*4970*/  FFMA R4, R151, UR18, -R4 ;  /* 0x0000001297047c23 */ /* 0x000fe20008000804 */
[----:B------:R-:W-:Y:S01]  /*4980*/  @!P1 FMUL R138, R138, 0.5 ;  /* 0x3f0000008a8a9820 */ /* 0x000fe20000400000 */
[----:B------:R-:W2:Y:S01]  /*4990*/  MUFU.EX2 R125, R125 ;  /* 0x0000007d007d7308 */ /* 0x000ea20000000800 */
[----:B------:R-:W-:Y:S01]  /*49a0*/  FADD R143, R30, R135 ;  /* 0x000000871e8f7221 */ /* 0x000fe20000000000 */
[----:B------:R-:W-:Y:S01]  /*49b0*/  FADD R30, R17, R76 ;  /* 0x0000004c111e7221 */ /* 0x000fe20000000000 */
[----:B------:R-:W-:Y:S01]  /*49c0*/  FADD R135, R41, R108 ;  /* 0x0000006c29877221 */ /* 0x000fe20000000000 */
[----:B------:R-:W-:Y:S01]  /*49d0*/  FADD R26, R26, R103 ;  /* 0x000000671a1a7221 */ /* 0x000fe20000000000 */
[----:B------:R-:W-:Y:S01]  /*49e0*/  FADD R103, R59, R126 ;  /* 0x0000007e3b677221 */ /* 0x000fe20000000000 */
[----:B-----5:R-:W-:Y:S01]  /*49f0*/  @!P3 FMUL R122, R122, R122 ;  /* 0x0000007a7a7ab220 */ /* 0x020fe20000400000 */
[----:B------:R-:W-:Y:S01]  /*4a00*/  @!P5 FMUL R139, R139, 0.5 ;  /* 0x3f0000008b8bd820 */ /* 0x000fe20000400000 */
[----:B------:R-:W3:Y:S01]  /*4a10*/  MUFU.EX2 R134, R138 ;  /* 0x0000008a00867308 */ /* 0x000ee20000000800 */
[----:B-1----:R-:W-:Y:S01]  /*4a20*/  @!P2 FMUL R130, R130, R130 ;  /* 0x000000828282a220 */ /* 0x002fe20000400000 */
[----:B------:R-:W-:Y:S01]  /*4a30*/  FSETP.GEU.AND P2, PT, R142, -126, PT ;  /* 0xc2fc00008e00780b */ /* 0x000fe20003f4e000 */
[----:B------:R-:W-:Y:S01]  /*4a40*/  FADD R38, R38, R141 ;  /* 0x0000008d26267221 */ /* 0x000fe20000000000 */
[----:B------:R-:W-:Y:S01]  /*4a50*/  FADD R42, R42, R143 ;  /* 0x0000008f2a2a7221 */ /* 0x000fe20000000000 */
[----:B------:R-:W-:Y:S01]  /*4a60*/  FADD R70, R67, R130 ;  /* 0x0000008243467221 */ /* 0x000fe20000000000 */
[----:B------:R-:W-:-:S02]  /*4a70*/  F2FP.BF16.F32.PACK_AB R48, R37, R48 ;  /* 0x000000302530723e */ /* 0x000fc400000010ff */
[----:B------:R1:W4:Y:S01]  /*4a80*/  MUFU.EX2 R127, R139 ;  /* 0x0000008b007f7308 */ /* 0x0003220000000800 */
[----:B--2---:R-:W-:Y:S01]  /*4a90*/  @!P4 FMUL R125, R125, R125 ;  /* 0x0000007d7d7dc220 */ /* 0x004fe20000400000 */
[----:B------:R-:W-:Y:S02]  /*4aa0*/  FSETP.GEU.AND P4, PT, R129, -126, PT ;  /* 0xc2fc00008100780b */ /* 0x000fe40003f8e000 */
[----:B------:R-:W-:Y:S02]  /*4ab0*/  F2FP.BF16.F32.PACK_AB R37, R144, R51 ;  /* 0x000000339025723e */ /* 0x000fe400000010ff */
[C---:B------:R-:W-:Y:S01]  /*4ac0*/  F2FP.BF16.F32.PACK_AB R24, R11.reuse, R24 ;  /* 0x000000180b18723e */ /* 0x040fe200000010ff */
[----:B------:R-:W-:Y:S01]  /*4ad0*/  @!P2 FMUL R142, R142, 0.5 ;  /* 0x3f0000008e8ea820 */ /* 0x000fe20000400000 */
[----:B------:R2:W5:Y:S01]  /*4ae0*/  MUFU.EX2 R118, R34 ;  /* 0x0000002200767308 */ /* 0x0005620000000800 */
[----:B---3--:R-:W-:Y:S01]  /*4af0*/  @!P1 FMUL R134, R134, R134 ;  /* 0x0000008686869220 */ /* 0x008fe20000400000 */
[----:B------:R-:W-:Y:S01]  /*4b00*/  FSETP.GEU.AND P1, PT, R146, -126, PT ;  /* 0xc2fc00009200780b */ /* 0x000fe20003f2e000 */
[----:B-1----:R-:W-:Y:S01]  /*4b10*/  FADD R139, R30, R135 ;  /* 0x000000871e8b7221 */ /* 0x002fe20000000000 */
[----:B------:R-:W-:Y:S01]  /*4b20*/  FADD R30, R11, R60 ;  /* 0x0000003c0b1e7221 */ /* 0x000fe20000000000 */
[----:B------:R-:W-:Y:S01]  /*4b30*/  FADD R135, R29, R96 ;  /* 0x000000601d877221 */ /* 0x000fe20000000000 */
[----:B------:R-:W-:Y:S01]  /*4b40*/  FADD R151, R75, R134 ;  /* 0x000000864b977221 */ /* 0x000fe20000000000 */
[----:B------:R-:W-:Y:S01]  /*4b50*/  @!P4 FMUL R129, R129, 0.5 ;  /* 0x3f0000008181c820 */ /* 0x000fe20000400000 */
[----:B------:R-:W1:Y:S01]  /*4b60*/  MUFU.EX2 R138, R142 ;  /* 0x0000008e008a7308 */ /* 0x000e620000000800 */
[----:B----4-:R-:W-:Y:S01]  /*4b70*/  @!P5 FMUL R127, R127, R127 ;  /* 0x0000007f7f7fd220 */ /* 0x010fe20000400000 */
[----:B------:R-:W-:Y:S01]  /*4b80*/  FSETP.GEU.AND P5, PT, R131, -126, PT ;  /* 0xc2fc00008300780b */ /* 0x000fe20003fae000 */
[----:B------:R-:W-:Y:S01]  /*4b90*/  FADD R58, R30, R135 ;  /* 0x000000871e3a7221 */ /* 0x000fe20000000000 */
[----:B------:R-:W-:Y:S01]  /*4ba0*/  FADD R30, R19, R80 ;  /* 0x00000050131e7221 */ /* 0x000fe20000000000 */
[----:B------:R-:W-:Y:S01]  /*4bb0*/  FADD R135, R45, R112 ;  /* 0x000000702d877221 */ /* 0x000fe20000000000 */
[----:B--2---:R-:W-:Y:S01]  /*4bc0*/  FADD R34, R10, R73 ;  /* 0x000000490a227221 */ /* 0x004fe20000000000 */
[----:B------:R-:W-:Y:S01]  /*4bd0*/  @!P1 FMUL R146, R146, 0.5 ;  /* 0x3f00000092929820 */ /* 0x000fe20000400000 */
[----:B------:R-:W2:Y:S01]  /*4be0*/  MUFU.EX2 R129, R129 ;  /* 0x0000008100817308 */ /* 0x000ea20000000800 */
[----:B------:R-:W-:Y:S01]  /*4bf0*/  FADD R149, R30, R135 ;  /* 0x000000871e957221 */ /* 0x000fe20000000000 */
[----:B------:R-:W-:Y:S01]  /*4c00*/  FADD R30, R12, R81 ;  /* 0x000000510c1e7221 */ /* 0x000fe20000000000 */
[----:B------:R-:W-:Y:S01]  /*4c10*/  FADD R135, R20, R113 ;  /* 0x0000007114877221 */ /* 0x000fe20000000000 */
[----:B-----5:R-:W-:Y:S01]  /*4c20*/  @!P6 FMUL R118, R118, R118 ;  /* 0x000000767676e220 */ /* 0x020fe20000400000 */
[----:B------:R-:W-:Y:S01]  /*4c30*/  FSETP.GEU.AND P6, PT, R121, -126, PT ;  /* 0xc2fc00007900780b */ /* 0x000fe20003fce000 */
[----:B------:R-:W-:Y:S01]  /*4c40*/  FADD R145, R34, R137 ;  /* 0x0000008922917221 */ /* 0x000fe20000000000 */
[----:B------:R-:W-:Y:S01]  /*4c50*/  @!P5 FMUL R131, R131, 0.5 ;  /* 0x3f0000008383d820 */ /* 0x000fe20000400000 */
[----:B------:R-:W3:Y:S01]  /*4c60*/  MUFU.EX2 R142, R146 ;  /* 0x00000092008e7308 */ /* 0x000ee20000000800 */
[----:B-1----:R-:W-:Y:S01]  /*4c70*/  @!P2 FMUL R138, R138, R138 ;  /* 0x0000008a8a8aa220 */ /* 0x002fe20000400000 */
[----:B------:R-:W-:Y:S01]  /*4c80*/  FSETP.GEU.AND P2, PT, R3, -126, PT ;  /* 0xc2fc00000300780b */ /* 0x000fe20003f4e000 */
[----:B------:R-:W-:Y:S01]  /*4c90*/  FADD R135, R30, R135 ;  /* 0x000000871e877221 */ /* 0x000fe20000000000 */
[----:B------:R-:W-:Y:S01]  /*4ca0*/  FADD R30, R27, R94 ;  /* 0x0000005e1b1e7221 */ /* 0x000fe20000000000 */
[----:B------:R-:W-:Y:S01]  /*4cb0*/  FADD R34, R36, R77 ;  /* 0x0000004d24227221 */ /* 0x000fe20000000000 */
[----:B------:R-:W-:Y:S01]  /*4cc0*/  FADD R137, R52, R109 ;  /* 0x0000006d34897221 */ /* 0x000fe20000000000 */
[----:B------:R-:W-:Y:S01]  /*4cd0*/  FADD R46, R46, R145 ;  /* 0x000000912e2e7221 */ /* 0x000fe20000000000 */
[----:B------:R-:W1:Y:S01]  /*4ce0*/  MUFU.EX2 R131, R131 ;  /* 0x0000008300837308 */ /* 0x000e620000000800 */
[----:B--2---:R-:W-:Y:S01]  /*4cf0*/  @!P4 FMUL R129, R129, R129 ;  /* 0x000000818181c220 */ /* 0x004fe20000400000 */
[----:B------:R-:W-:Y:S01]  /*4d00*/  FSETP.GEU.AND P4, PT, R133, -126, PT ;  /* 0xc2fc00008500780b */ /* 0x000fe20003f8e000 */
[----:B------:R-:W-:Y:S01]  /*4d10*/  FADD R74, R30, R103 ;  /* 0x000000671e4a7221 */ /* 0x000fe20000000000 */
[----:B------:R-:W-:Y:S01]  /*4d20*/  FADD R30, R31, R98 ;  /* 0x000000621f1e7221 */ /* 0x000fe20000000000 */
[----:B------:R-:W-:Y:S01]  /*4d30*/  FADD R103, R63, R166 ;  /* 0x000000a63f677221 */ /* 0x000fe20000000000 */
[----:B------:R-:W-:Y:S01]  /*4d40*/  @!P6 FMUL R121, R121, 0.5 ;  /* 0x3f0000007979e820 */ /* 0x000fe20000400000 */
[----:B------:R-:W-:Y:S01]  /*4d50*/  FADD R147, R34, R137 ;  /* 0x0000008922937221 */ /* 0x000fe20000000000 */
[----:B------:R-:W-:Y:S01]  /*4d60*/  FADD R34, R21, R84 ;  /* 0x0000005415227221 */ /* 0x000fe20000000000 */
[----:B---3--:R-:W-:Y:S01]  /*4d70*/  @!P1 FMUL R142, R142, R142 ;  /* 0x0000008e8e8e9220 */ /* 0x008fe20000400000 */
[----:B------:R-:W-:Y:S01]  /*4d80*/  FSETP.GEU.AND P1, PT, R22, -126, PT ;  /* 0xc2fc00001600780b */ /* 0x000fe20003f2e000 */
[----:B------:R-:W-:Y:S01]  /*4d90*/  FADD R82, R30, R103 ;  /* 0x000000671e527221 */ /* 0x000fe20000000000 */
[----:B------:R-:W-:Y:S01]  /*4da0*/  FADD R103, R79, R138 ;  /* 0x0000008a4f677221 */ /* 0x000fe20000000000 */
[----:B------:R-:W-:Y:S01]  /*4db0*/  FADD R30, R47, R114 ;  /* 0x000000722f1e7221 */ /* 0x000fe20000000000 */
[----:B------:R-:W-:Y:S01]  /*4dc0*/  FADD R137, R49, R116 ;  /* 0x0000007431897221 */ /* 0x000fe20000000000 */
[----:B------:R-:W-:Y:S01]  /*4dd0*/  @!P4 FMUL R133, R133, 0.5 ;  /* 0x3f0000008585c820 */ /* 0x000fe20000400000 */
[----:B------:R-:W-:Y:S01]  /*4de0*/  @!P2 FMUL R3, R3, 0.5 ;  /* 0x3f0000000303a820 */ /* 0x000fe20000400000 */
[----:B-1----:R-:W-:Y:S01]  /*4df0*/  @!P5 FMUL R131, R131, R131 ;  /* 0x000000838383d220 */ /* 0x002fe20000400000 */
[----:B------:R-:W-:Y:S01]  /*4e00*/  FSETP.GEU.AND P5, PT, R4, -126, PT ;  /* 0xc2fc00000400780b */ /* 0x000fe20003fae000 */
[----:B------:R-:W-:Y:S01]  /*4e10*/  FADD R161, R30, R103 ;  /* 0x000000671ea17221 */ /* 0x000fe20000000000 */
[----:B------:R-:W1:Y:S01]  /*4e20*/  MUFU.EX2 R121, R121 ;  /* 0x0000007900797308 */ /* 0x000e620000000800 */
[----:B------:R-:W-:Y:S01]  /*4e30*/  FADD R137, R34, R137 ;  /* 0x0000008922897221 */ /* 0x000fe20000000000 */
[----:B------:R-:W-:Y:S01]  /*4e40*/  FADD R34, R43, R110 ;  /* 0x0000006e2b227221 */ /* 0x000fe20000000000 */
[----:B------:R-:W-:Y:S01]  /*4e50*/  @!P1 FMUL R22, R22, 0.5 ;  /* 0x3f00000016169820 */ /* 0x000fe20000400000 */
[----:B------:R-:W-:Y:S01]  /*4e60*/  FADD R153, R83, R142 ;  /* 0x0000008e53997221 */ /* 0x000fe20000000000 */
[----:B------:R-:W-:Y:S01]  /*4e70*/  FADD R30, R128, R99 ;  /* 0x00000063801e7221 */ /* 0x000fe20000000000 */
[----:B------:R-:W-:Y:S01]  /*4e80*/  FADD R157, R34, R151 ;  /* 0x00000097229d7221 */ /* 0x000fe20000000000 */
[----:B------:R-:W-:Y:S01]  /*4e90*/  FADD R34, R136, R111 ;  /* 0x0000006f88227221 */ /* 0x000fe20000000000 */
[----:B------:R2:W3:Y:S01]  /*4ea0*/  MUFU.EX2 R146, R3 ;  /* 0x0000000300927308 */ /* 0x0004e20000000800 */
[----:B------:R-:W-:Y:S01]  /*4eb0*/  FADD R151, R160, R127 ;  /* 0x0000007fa0977221 */ /* 0x000fe20000000000 */
[----:B------:R-:W-:Y:S01]  /*4ec0*/  FADD R155, R86, R131 ;  /* 0x00000083569b7221 */ /* 0x000fe20000000000 */
[----:B------:R-:W-:Y:S01]  /*4ed0*/  @!P5 FMUL R4, R4, 0.5 ;  /* 0x3f0000000404d820 */ /* 0x000fe20000400000 */
[----:B------:R-:W-:Y:S01]  /*4ee0*/  FADD R74, R74, R157 ;  /* 0x0000009d4a4a7221 */ /* 0x000fe20000000000 */
[----:B------:R-:W-:Y:S01]  /*4ef0*/  FADD R159, R34, R151 ;  /* 0x00000097229f7221 */ /* 0x000fe20000000000 */
[----:B------:R-:W-:Y:S01]  /*4f00*/  FADD R34, R140, R115 ;  /* 0x000000738c227221 */ /* 0x000fe20000000000 */
[----:B------:R-:W-:Y:S01]  /*4f10*/  FADD R151, R162, R129 ;  /* 0x00000081a2977221 */ /* 0x000fe20000000000 */
[----:B------:R-:W4:Y:S01]  /*4f20*/  MUFU.EX2 R133, R133 ;  /* 0x0000008500857308 */ /* 0x000f220000000800 */
[----:B--2---:R-:W-:Y:S01]  /*4f30*/  FADD R3, R120, R91 ;  /* 0x0000005b78037221 */ /* 0x004fe20000000000 */
[----:B-1----:R-:W-:Y:S01]  /*4f40*/  @!P6 FMUL R121, R121, R121 ;  /* 0x000000797979e220 */ /* 0x002fe20000400000 */
[----:B------:R-:W-:Y:S01]  /*4f50*/  FADD R163, R34, R151 ;  /* 0x0000009722a37221 */ /* 0x000fe20000000000 */
[----:B------:R-:W-:Y:S01]  /*4f60*/  FADD R34, R51, R118 ;  /* 0x0000007633227221 */ /* 0x000fe20000000000 */
[----:B------:R-:W-:Y:S01]  /*4f70*/  FADD R78, R3, R66 ;  /* 0x00000042034e7221 */ /* 0x000fe20000000000 */
[----:B------:R-:W-:Y:S01]  /*4f80*/  FADD R3, R124, R95 ;  /* 0x0000005f7c037221 */ /* 0x000fe20000000000 */
[----:B------:R-:W-:Y:S01]  /*4f90*/  FADD R66, R154, R123 ;  /* 0x0000007b9a427221 */ /* 0x000fe20000000000 */
[----:B------:R-:W1:Y:S01]  /*4fa0*/  MUFU.EX2 R22, R22 ;  /* 0x0000001600167308 */ /* 0x000e620000000800 */
[----:B------:R-:W-:Y:S01]  /*4fb0*/  FADD R151, R156, R125 ;  /* 0x0000007d9c977221 */ /* 0x000fe20000000000 */
[----:B---3--:R-:W-:Y:S01]  /*4fc0*/  @!P2 FMUL R146, R146, R146 ;  /* 0x000000929292a220 */ /* 0x008fe20000400000 */
[----:B------:R-:W-:Y:S01]  /*4fd0*/  FADD R102, R3, R66 ;  /* 0x0000004203667221 */ /* 0x000fe20000000000 */
[----:B------:R-:W-:Y:S01]  /*4fe0*/  FADD R3, R35, R164 ;  /* 0x000000a423037221 */ /* 0x000fe20000000000 */
[----:B------:R-:W-:Y:S01]  /*4ff0*/  FADD R66, R144, R117 ;  /* 0x0000007590427221 */ /* 0x000fe20000000000 */
[----:B------:R-:W-:Y:S01]  /*5000*/  FADD R165, R34, R153 ;  /* 0x0000009922a57221 */ /* 0x000fe20000000000 */
[----:B------:R-:W-:Y:S01]  /*5010*/  FADD R150, R30, R151 ;  /* 0x000000971e967221 */ /* 0x000fe20000000000 */
[----:B------:R2:W3:Y:S01]  /*5020*/  MUFU.EX2 R103, R4 ;  /* 0x0000000400677308 */ /* 0x0004e20000000800 */
[----:B----4-:R-:W-:Y:S01]  /*5030*/  @!P4 FMUL R133, R133, R133 ;  /* 0x000000858585c220 */ /* 0x010fe20000400000 */
[----:B------:R-:W-:Y:S01]  /*5040*/  FADD R70, R3, R70 ;  /* 0x0000004603467221 */ /* 0x000fe20000000000 */
[----:B------:R-:W-:Y:S01]  /*5050*/  FADD R167, R66, R155 ;  /* 0x0000009b42a77221 */ /* 0x000fe20000000000 */
[----:B------:R-:W-:Y:S01]  /*5060*/  FADD R3, R39, R106 ;  /* 0x0000006a27037221 */ /* 0x000fe20000000000 */
[----:B------:R-:W-:Y:S01]  /*5070*/  FADD R66, R71, R146 ;  /* 0x0000009247427221 */ /* 0x000fe20000000000 */
[----:B------:R-:W-:Y:S01]  /*5080*/  FADD R30, R55, R122 ;  /* 0x0000007a371e7221 */ /* 0x000fe20000000000 */
[----:B------:R-:W-:Y:S01]  /*5090*/  FADD R151, R158, R133 ;  /* 0x000000859e977221 */ /* 0x000fe20000000000 */
[----:B------:R-:W-:Y:S01]  /*50a0*/  FADD R34, R148, R121 ;  /* 0x0000007994227221 */ /* 0x000fe20000000000 */
[----:B-1----:R-:W-:Y:S01]  /*50b0*/  @!P1 FMUL R22, R22, R22 ;  /* 0x0000001616169220 */ /* 0x002fe20000400000 */
[----:B--2---:R-:W-:Y:S01]  /*50c0*/  FADD R4, R132, R107 ;  /* 0x0000006b84047221 */ /* 0x004fe20000000000 */
[----:B------:R-:W-:Y:S01]  /*50d0*/  FADD R3, R3, R66 ;  /* 0x0000004203037221 */ /* 0x000fe20000000000 */
[----:B------:R-:W-:Y:S01]  /*50e0*/  FADD R78, R78, R159 ;  /* 0x0000009f4e4e7221 */ /* 0x000fe20000000000 */
[----:B------:R-:W-:Y:S01]  /*50f0*/  FADD R153, R87, R22 ;  /* 0x0000001657997221 */ /* 0x000fe20000000000 */
[----:B------:R-:W-:Y:S01]  /*5100*/  FADD R4, R4, R151 ;  /* 0x0000009704047221 */ /* 0x000fe20000000000 */
[----:B------:R-:W-:Y:S01]  /*5110*/  FADD R82, R82, R161 ;  /* 0x000000a152527221 */ /* 0x000fe20000000000 */
[----:B------:R-:W-:Y:S01]  /*5120*/  FADD R102, R102, R163 ;  /* 0x000000a366667221 */ /* 0x000fe20000000000 */
[----:B---3--:R-:W-:Y:S01]  /*5130*/  @!P5 FMUL R103, R103, R103 ;  /* 0x000000676767d220 */ /* 0x008fe20000400000 */
[----:B------:R-:W-:Y:S01]  /*5140*/  FADD R30, R30, R153 ;  /* 0x000000991e1e7221 */ /* 0x000fe20000000000 */
        /* <DEDUP_REMOVED lines=19> */
[----:B------:R-:W-:Y:S01]  /*5280*/  MOV R4, UR5 ;  /* 0x0000000500047c02 */ /* 0x000fe20008000f00 */
[----:B------:R-:W-:Y:S01]  /*5290*/  FADD R78, R78, R155 ;  /* 0x0000009b4e4e7221 */ /* 0x000fe20000000000 */
[----:B------:R-:W-:Y:S01]  /*52a0*/  FADD R3, R74, R3 ;  /* 0x000000034a037221 */ /* 0x000fe20000000000 */
[----:B------:R-:W-:Y:S01]  /*52b0*/  FADD R38, R38, R135 ;  /* 0x0000008726267221 */ /* 0x000fe20000000000 */
[----:B------:R-:W-:Y:S01]  /*52c0*/  FADD R137, R42, R137 ;  /* 0x000000892a897221 */ /* 0x000fe20000000000 */
[----:B------:R-:W-:Y:S01]  /*52d0*/  F2FP.BF16.F32.PACK_AB R42, R25, R14 ;  /* 0x0000000e192a723e */ /* 0x000fe200000010ff */
[----:B------:R1:W-:Y:S01]  /*52e0*/  SYNCS.ARRIVE.TRANS64.A1T0 RZ, [R4+UR32], RZ ;  /* 0x000000ff04ff79a7 */ /* 0x0003e20008100020 */
[----:B------:R-:W-:Y:S01]  /*52f0*/  F2FP.BF16.F32.PACK_AB R46, R33, R16 ;  /* 0x00000010212e723e */ /* 0x000fe200000010ff */
[----:B------:R-:W-:Y:S01]  /*5300*/  FADD R3, R3, R78 ;  /* 0x0000004e03037221 */ /* 0x000fe20000000000 */
[----:B------:R-:W-:-:S02]  /*5310*/  F2FP.BF16.F32.PACK_AB R62, R68, R65 ;  /* 0x00000041443e723e */ /* 0x000fc400000010ff */
[----:B------:R-:W-:Y:S02]  /*5320*/  F2FP.BF16.F32.PACK_AB R29, R120, R27 ;  /* 0x0000001b781d723e */ /* 0x000fe400000010ff */
[----:B------:R-:W-:Y:S01]  /*5330*/  F2FP.BF16.F32.PACK_AB R25, R128, R35 ;  /* 0x000000238019723e */ /* 0x000fe200000010ff */
[----:B-1----:R-:W-:Y:S01]  /*5340*/  FADD R4, R38, R137 ;  /* 0x0000008926047221 */ /* 0x002fe20000000000 */
[----:B------:R-:W-:Y:S02]  /*5350*/  F2FP.BF16.F32.PACK_AB R50, R41, R18 ;  /* 0x000000122932723e */ /* 0x000fe400000010ff */
[----:B------:R-:W-:Y:S02]  /*5360*/  F2FP.BF16.F32.PACK_AB R52, R45, R52 ;  /* 0x000000342d34723e */ /* 0x000fe400000010ff */
[----:B------:R-:W-:Y:S02]  /*5370*/  F2FP.BF16.F32.PACK_AB R54, R49, R20 ;  /* 0x000000143136723e */ /* 0x000fe400000010ff */
[----:B------:R-:W-:-:S02]  /*5380*/  F2FP.BF16.F32.PACK_AB R66, R56, R57 ;  /* 0x000000393842723e */ /* 0x000fc400000010ff */
[----:B------:R-:W-:Y:S02]  /*5390*/  F2FP.BF16.F32.PACK_AB R68, R80, R77 ;  /* 0x0000004d5044723e */ /* 0x000fe400000010ff */
[----:B------:R-:W-:Y:S02]  /*53a0*/  F2FP.BF16.F32.PACK_AB R27, R132, R39 ;  /* 0x00000027841b723e */ /* 0x000fe400000010ff */
        /* <DEDUP_REMOVED lines=43> */
[----:B------:R-:W-:Y:S01]  /*5660*/  F2FP.BF16.F32.PACK_AB R101, R131, R142 ;  /* 0x0000008e8365723e */ /* 0x000fe200000010ff */
[----:B------:R-:W-:Y:S06]  /*5670*/  @!P0 BRA `(.L_x_19) ;  /* 0x0000000000048947 */ /* 0x000fec0003800000 */
[----:B------:R-:W-:Y:S01]  /*5680*/  BPT.TRAP 0x1 ;  /* 0x000000040000795c */ /* 0x000fe20000300000 */
.L_x_19:
[----:B------:R-:W1:Y:S01]  /*5690*/  SYNCS.PHASECHK.TRANS64.TRYWAIT P1, [UR36+0x42008], R5 ;  /* 0x04200805ff0075a7 */ /* 0x000e620008020164 */
[----:B------:R-:W-:Y:S01]  /*56a0*/  ULOP3.LUT UR5, UR7, 0x4000000, URZ, 0xfc, !UPT ;  /* 0x0400000007057892 */ /* 0x000fe2000f8efc3f */
[----:B-1----:R-:W-:Y:S11]  /*56b0*/  @!P1 BRA `(.L_x_20) ;  /* 0x0000007c00f49947 */ /* 0x002ff60003800000 */
.L_x_94:
[----:B------:R-:W-:Y:S01]  /*56c0*/  UIADD3 UR10, UR5, 0xc00, URZ ;  /* 0x00000c00050a7890 */ /* 0x000fe2000fffe03f */
[----:B------:R-:W-:Y:S01]  /*56d0*/  WARPGROUP.ARRIVE ;  /* 0x00000000000079c5 */ /* 0x000fe20000000000 */
[----:B------:R-:W-:Y:S01]  /*56e0*/  UMOV UR11, 0x80000020 ;  /* 0x80000020000b7882 */ /* 0x000fe20000000000 */
[----:B------:R-:W-:-:S06]  /*56f0*/  F2FP.BF16.F32.PACK_AB R103, R103, R22 ;  /* 0x000000166767723e */ /* 0x000fcc00000010ff */
[----:B------:R-:W-:Y:S01]  /*5700*/  HGMMA.64x96x16.F32.BF16 R152, R28, gdesc[UR8].tnspB, RZ, !UPT, gsb0 ;  /* 0x416000081c987df0 */ /* 0x000fe2000c0018ff */
[----:B------:R-:W-:Y:S01]  /*5710*/  UIADD3 UR10, UR5, 0xc40, URZ ;  /* 0x00000c40050a7890 */ /* 0x000fe2000fffe03f */
[----:B------:R-:W-:Y:S01]  /*5720*/  UMOV UR11, 0x80000020 ;  /* 0x80000020000b7882 */ /* 0x000fe20000000000 */
[----:B------:R-:W-:Y:S02]  /*5730*/  WARPGROUP.DEPBAR.LE gsb0, 0x0 ;  /* 0x00008000000079c5 */ /* 0x000fe40000010000 */
[----:B------:R-:W-:-:S06]  /*5740*/  WARPGROUP.ARRIVE ;  /* 0x00000000000079c5 */ /* 0x000fcc0000000000 */
[----:B------:R-:W-:Y:S01]  /*5750*/  HGMMA.64x96x16.F32.BF16 R152, R24, gdesc[UR8].tnspB, R152, gsb0 ;  /* 0x4160000818987df0 */ /* 0x000fe20008001898 */
        /* <DEDUP_REMOVED lines=69> */
[----:B------:R-:W-:Y:S03]  /*5bb0*/  HGMMA.64x96x16.F32.BF16 R152, R100, gdesc[UR8].tnspB, R152, gsb0 ;  /* 0x4160000864987df0 */ /* 0x000fe60008001898 */
[----:B------:R-:W-:Y:S02]  /*5bc0*/  WARPGROUP.DEPBAR.LE gsb0, 0x0 ;  /* 0x00008000000079c5 */ /* 0x000fe40000010000 */
[----:B------:R-:W-:Y:S05]  /*5bd0*/  @!P0 BRA `(.L_x_21) ;  /* 0x0000000000048947 */ /* 0x000fea0003800000 */
[----:B------:R-:W-:Y:S01]  /*5be0*/  BPT.TRAP 0x1 ;  /* 0x000000040000795c */ /* 0x000fe20000300000 */
.L_x_21:
[----:B------:R-:W-:Y:S02]  /*5bf0*/  UISETP.GT.U32.AND UP0, UPT, UR4, 0x1, UPT ;  /* 0x000000010400788c */ /* 0x000fe4000bf04070 */
[----:B------:R-:W-:-:S04]  /*5c00*/  UIADD3 UR7, UR36, 0x42028, URZ ;  /* 0x0004202824077890 */ /* 0x000fc8000fffe03f */
[----:B------:R-:W-:Y:S01]  /*5c10*/  PLOP3.LUT P1, PT, PT, PT, UP0, 0x80, 0x0 ;  /* 0x000000000000781c */ /* 0x000fe20003f2f008 */
[----:B------:R-:W-:-:S09]  /*5c20*/  UPRMT UR7, URZ, 0x654, UR7 ;  /* 0x000006543f077896 */ /* 0x000fd20008000007 */
[----:B------:R-:W-:Y:S03]  /*5c30*/  SYNCS.ARRIVE.TRANS64.RED.A1T0 RZ, [UR7], RZ ;  /* 0x000000ffffff79a7 */ /* 0x000fe60008100407 */
[----:B------:R-:W-:Y:S05]  /*5c40*/  @P1 BRA `(.L_x_22) ;  /* 0x0000000000041947 */ /* 0x000fea0003800000 */
[----:B------:R-:W-:Y:S01]  /*5c50*/  BPT.TRAP 0x1 ;  /* 0x000000040000795c */ /* 0x000fe20000300000 */
.L_x_22:
[----:B-1----:R-:W1:Y:S02]  /*5c60*/  LDC R5, c[0x0][0x28c] ;  /* 0x0000a300ff057b82 */ /* 0x002e640000000800 */
[----:B-1----:R-:W-:-:S13]  /*5c70*/  ISETP.GE.AND P2, PT, R5, 0x101, PT ;  /* 0x000001010500780c */ /* 0x002fda0003f46270 */
[----:B------:R-:W-:Y:S05]  /*5c80*/  @!P2 BRA `(.L_x_23) ;  /* 0x0000004800f0a947 */ /* 0x000fea0003800000 */
[----:B------:R-:W-:Y:S01]  /*5c90*/  IADD3 R5, R5, 0xff, RZ ;  /* 0x000000ff05057810 */ /* 0x000fe20007ffe0ff */
[----:B------:R-:W-:Y:S01]  /*5ca0*/  UMOV UR7, 0x2 ;  /* 0x0000000200077882 */ /* 0x000fe20000000000 */
[----:B------:R-:W-:Y:S01]  /*5cb0*/  MOV R9, R0 ;  /* 0x0000000000097202 */ /* 0x000fe20000000f00 */
[----:B------:R-:W-:Y:S01]  /*5cc0*/  UMOV UR4, 0x1 ;  /* 0x0000000100047882 */ /* 0x000fe20000000000 */
[----:B------:R-:W-:Y:S01]  /*5cd0*/  SHF.R.S32.HI R6, RZ, 0x1f, R5 ;  /* 0x0000001fff067819 */ /* 0x000fe20000011405 */
[----:B------:R-:W-:Y:S01]  /*5ce0*/  ULDC UR32, c[0x0][0x604] ;  /* 0x0001810000207ab9 */ /* 0x000fe20000000800 */
[----:B------:R-:W-:Y:S02]  /*5cf0*/  MOV R7, R2 ;  /* 0x0000000200077202 */ /* 0x000fe40000000f00 */
[----:B------:R-:W-:Y:S02]  /*5d00*/  LEA.HI R5, R6, R5, RZ, 0x8 ;  /* 0x0000000506057211 */ /* 0x000fe400078f40ff */
[----:B------:R-:W-:-:S02]  /*5d10*/  MOV R6, RZ ;  /* 0x000000ff00067202 */ /* 0x000fc40000000f00 */
[----:B------:R-:W-:-:S07]  /*5d20*/  SHF.R.S32.HI R5, RZ, 0x8, R5 ;  /* 0x00000008ff057819 */ /* 0x000fce0000011405 */
.L_x_34:
[----:B------:R-:W-:-:S13]  /*5d30*/  PLOP3.LUT P3, PT, PT, PT, UP1, 0x80, 0x0 ;  /* 0x000000000000781c */ /* 0x000fda0003f6f018 */
[----:B-1----:R-:W-:Y:S05]  /*5d40*/  @!P3 BRA `(.L_x_24) ;  /* 0x000000000004b947 */ /* 0x002fea0003800000 */
[----:B------:R-:W-:Y:S01]  /*5d50*/  BPT.TRAP 0x1 ;  /* 0x000000040000795c */ /* 0x000fe20000300000 */
.L_x_24:
[----:B------:R-:W-:Y:S01]  /*5d60*/  ULEA UR10, UR7, UR36, 0x3 ;  /* 0x00000024070a7291 */ /* 0x000fe2000f8e183f */
[----:B------:R-:W-:-:S08]  /*5d70*/  SHF.L.U32 R0, R6, 0x1f, RZ ;  /* 0x0000001f06007819 */ /* 0x000fd000000006ff */
[----:B------:R-:W1:Y:S02]  /*5d80*/  SYNCS.PHASECHK.TRANS64.TRYWAIT P2, [UR10+0x42000], R0 ;  /* 0x04200000ff0075a7 */ /* 0x000e64000804014a */
[----:B-1----:R-:W-:Y:S05]  /*5d90*/  @!P2 BRA `(.L_x_25) ;  /* 0x000000780054a947 */ /* 0x002fea0003800000 */
.L_x_95:
[----:B------:R-:W-:Y:S01]  /*5da0*/  UIMAD UR10, UR7, 0xc00, UR6 ;  /* 0x00000c00070a78a4 */ /* 0x000fe2000f8e0206 */
[----:B------:R-:W-:Y:S01]  /*5db0*/  WARPGROUP.ARRIVE ;  /* 0x00000000000079c5 */ /* 0x000fe20000000000 */
[----:B------:R-:W-:Y:S01]  /*5dc0*/  UMOV UR11, 0x80000020 ;  /* 0x80000020000b7882 */ /* 0x000fe20000000000 */
[----:B------:R-:W-:Y:S01]  /*5dd0*/  UMOV UR15, 0x80000020 ;  /* 0x80000020000f7882 */ /* 0x000fe20000000000 */
[----:B------:R-:W-:Y:S02]  /*5de0*/  UIADD3 UR14, UR10, 0x2, URZ ;  /* 0x000000020a0e7890 */ /* 0x000fe4000fffe03f */
[----:B------:R-:W-:Y:S01]  /*5df0*/  UIADD3 UR18, UR10, 0x400, URZ ;  /* 0x000004000a127890 */ /* 0x000fe2000fffe03f */
[----:B------:R-:W-:Y:S02]  /*5e00*/  UMOV UR19, 0x80000020 ;  /* 0x8000002000137882 */ /* 0x000fe40000000000 */
[----:B------:R-:W-:Y:S01]  /*5e10*/  HGMMA.64x256x16.F32.BF16 R24, gdesc[UR8], RZ, !UPT, gsb0 ;  /* 0x03e00000081879f0 */ /* 0x000fe2000c0018ff */
[----:B------:R-:W-:Y:S01]  /*5e20*/  UIADD3 UR22, UR10, 0x402, URZ ;  /* 0x000004020a167890 */ /* 0x000fe2000fffe03f */
[----:B------:R-:W-:Y:S01]  /*5e30*/  UMOV UR23, 0x80000020 ;  /* 0x8000002000177882 */ /* 0x000fe20000000000 */
[----:B------:R-:W-:Y:S01]  /*5e40*/  UIADD3 UR26, UR10, 0x800, URZ ;  /* 0x000008000a1a7890 */ /* 0x000fe2000fffe03f */
[----:B------:R-:W-:Y:S01]  /*5e50*/  UMOV UR27, 0x80000020 ;  /* 0x80000020001b7882 */ /* 0x000fe20000000000 */
[----:B------:R-:W-:Y:S01]  /*5e60*/  UIADD3 UR30, UR10, 0x802, URZ ;  /* 0x000008020a1e7890 */ /* 0x000fe2000fffe03f */
[----:B------:R-:W-:Y:S01]  /*5e70*/  UMOV UR31, 0x80000020 ;  /* 0x80000020001f7882 */ /* 0x000fe20000000000 */
[----:B------:R-:W-:-:S04]  /*5e80*/  UIADD3 UR7, UR7, 0x1, URZ ;  /* 0x0000000107077890 */ /* 0x000fc8000fffe03f */
[----:B------:R-:W-:-:S04]  /*5e90*/  UISETP.NE.AND UP0, UPT, UR7, 0x5, UPT ;  /* 0x000000050700788c */ /* 0x000fc8000bf05270 */
[----:B------:R-:W-:Y:S02]  /*5ea0*/  USEL UR10, URZ, 0x1, UP0 ;  /* 0x000000013f0a7887 */ /* 0x000fe40008000000 */
[----:B------:R-:W-:-:S04]  /*5eb0*/  USEL UR7, UR7, URZ, UP0 ;  /* 0x0000003f07077287 */ /* 0x000fc80008000000 */
[----:B------:R-:W-:Y:S01]  /*5ec0*/  LOP3.LUT R6, R6, UR10, RZ, 0x3c, !PT ;  /* 0x0000000a06067c12 */ /* 0x000fe2000f8e3cff */
[----:B------:R-:W-:Y:S02]  /*5ed0*/  WARPGROUP.DEPBAR.LE gsb0, 0x0 ;  /* 0x00008000000079c5 */ /* 0x000fe40000010000 */
[----:B------:R-:W-:-:S06]  /*5ee0*/  WARPGROUP.ARRIVE ;  /* 0x00000000000079c5 */ /* 0x000fcc0000000000 */
[----:B------:R-:W-:Y:S03]  /*5ef0*/  HGMMA.64x256x16.F32.BF16 R24, gdesc[UR12], R24, gsb0 ;  /* 0x03e000000c1879f0 */ /* 0x000fe60008001818 */
[----:B------:R-:W-:Y:S02]  /*5f00*/  WARPGROUP.DEPBAR.LE gsb0, 0x0 ;  /* 0x00008000000079c5 */ /* 0x000fe40000010000 */
[----:B------:R-:W-:-:S15]  /*5f10*/  WARPGROUP.ARRIVE ;  /* 0x00000000000079c5 */ /* 0x000fde0000000000 */
[----:B------:R-:W-:-:S08]  /*5f20*/  NOP ;  /* 0x0000000000007918 */ /* 0x000fd00000000000 */
        /* <DEDUP_REMOVED lines=14> */
[----:B------:R-:W-:Y:S05]  /*6010*/  @!P3 BRA `(.L_x_26) ;  /* 0x000000000004b947 */ /* 0x000fea0003800000 */
[----:B------:R-:W-:Y:S01]  /*6020*/  BPT.TRAP 0x1 ;  /* 0x000000040000795c */ /* 0x000fe20000300000 */
.L_x_26:
[----:B-1----:R-:W-:Y:S01]  /*6030*/  FMNMX R0, R24, R9, !PT ;  /* 0x0000000918007209 */ /* 0x002fe20007800000 */
[----:B------:R-:W-:-:S03]  /*6040*/  ULEA UR10, UR7, UR36, 0x3 ;  /* 0x00000024070a7291 */ /* 0x000fc6000f8e183f */
        /* <DEDUP_REMOVED lines=62> */
[----:B------:R-:W-:-:S05]  /*6430*/  FMNMX R2, R149, R0, !PT ;  /* 0x0000000095027209 */ /* 0x000fca0007800000 */
[----:B------:R-:W1:Y:S02]  /*6440*/  SHFL.BFLY PT, R11, R2, 0x1, 0x1f ;  /* 0x0c201f00020b7f89 */ /* 0x000e6400000e0000 */
[----:B-1----:R-:W-:Y:S02]  /*6450*/  FMNMX R11, R2, R11, !PT ;  /* 0x0000000b020b7209 */ /* 0x002fe40007800000 */
[----:B------:R-:W-:-:S03]  /*6460*/  FMNMX R2, R26, R7, !PT ;  /* 0x000000071a027209 */ /* 0x000fc60007800000 */
[----:B------:R-:W1:Y:S01]  /*6470*/  SHFL.BFLY PT, R0, R11, 0x2, 0x1f ;  /* 0x0c401f000b007f89 */ /* 0x000e6200000e0000 */
[----:B------:R-:W-:-:S04]  /*6480*/  FMNMX R13, R27, R2, !PT ;  /* 0x000000021b0d7209 */ /* 0x000fc80007800000 */
[----:B------:R-:W-:-:S04]  /*6490*/  FMNMX R2, R30, R13, !PT ;  /* 0x0000000d1e027209 */ /* 0x000fc80007800000 */
[----:B------:R-:W-:-:S04]  /*64a0*/  FMNMX R13, R31, R2, !PT ;  /* 0x000000021f0d7209 */ /* 0x000fc80007800000 */
[----:B------:R-:W-:-:S04]  /*64b0*/  FMNMX R2, R34, R13, !PT ;  /* 0x0000000d22027209 */ /* 0x000fc80007800000 */
[----:B------:R-:W-:-:S04]  /*64c0*/  FMNMX R13, R35, R2, !PT ;  /* 0x00000002230d7209 */ /* 0x000fc80007800000 */
[----:B------:R-:W-:Y:S02]  /*64d0*/  FMNMX R2, R38, R13, !PT ;  /* 0x0000000d26027209 */ /* 0x000fe40007800000 */
[----:B-1----:R-:W-:Y:S02]  /*64e0*/  FMNMX R0, R11, R0, !PT ;  /* 0x000000000b007209 */ /* 0x002fe40007800000 */
[----:B------:R-:W-:Y:S02]  /*64f0*/  FMNMX R15, R39, R2, !PT ;  /* 0x00000002270f7209 */ /* 0x000fe40007800000 */
[----:B------:R-:W-:Y:S02]  /*6500*/  FSETP.NEU.AND P2, PT, R0, -INF , PT ;  /* 0xff8000000000780b */ /* 0x000fe40003f4d000 */
[----:B------:R-:W-:Y:S02]  /*6510*/  FMNMX R2, R42, R15, !PT ;  /* 0x0000000f2a027209 */ /* 0x000fe40007800000 */
[----:B------:R-:W-:-:S02]  /*6520*/  FSEL R8, R0, RZ, P2 ;  /* 0x000000ff00087208 */ /* 0x000fc40001000000 */
[----:B------:R-:W-:-:S03]  /*6530*/  FMNMX R15, R43, R2, !PT ;  /* 0x000000022b0f7209 */ /* 0x000fc60007800000 */
[----:B------:R-:W-:Y:S01]  /*6540*/  FMUL R10, R8, UR32 ;  /* 0x00000020080a7c20 */ /* 0x000fe20008400000 */
[----:B------:R-:W-:-:S03]  /*6550*/  FMNMX R2, R46, R15, !PT ;  /* 0x0000000f2e027209 */ /* 0x000fc60007800000 */
[--C-:B------:R-:W-:Y:S01]  /*6560*/  FFMA R24, R24, UR32, -R10.reuse ;  /* 0x0000002018187c23 */ /* 0x100fe2000800080a */
[--C-:B------:R-:W-:Y:S01]  /*6570*/  FFMA R12, R25, UR32, -R10.reuse ;  /* 0x00000020190c7c23 */ /* 0x100fe2000800080a */
[--C-:B------:R-:W-:Y:S01]  /*6580*/  FFMA R25, R28, UR32, -R10.reuse ;  /* 0x000000201c197c23 */ /* 0x100fe2000800080a */
[--C-:B------:R-:W-:Y:S01]  /*6590*/  FFMA R204, R29, UR32, -R10.reuse ;  /* 0x000000201dcc7c23 */ /* 0x100fe2000800080a */
[--C-:B------:R-:W-:Y:S01]  /*65a0*/  FFMA R33, R33, UR32, -R10.reuse ;  /* 0x0000002021217c23 */ /* 0x100fe2000800080a */
[----:B------:R-:W-:Y:S01]  /*65b0*/  FSETP.GEU.AND P5, PT, R24, -126, PT ;  /* 0xc2fc00001800780b */ /* 0x000fe20003fae000 */
        /* <DEDUP_REMOVED lines=9> */
[--C-:B------:R-:W-:Y:S01]  /*6650*/  FFMA R41, R41, UR32, -R10.reuse ;  /* 0x0000002029297c23 */ /* 0x100fe2000800080a */
[--C-:B------:R-:W-:Y:S01]  /*6660*/  FFMA R13, R53, UR32, -R10.reuse ;  /* 0x00000020350d7c23 */ /* 0x100fe2000800080a */
[--C-:B------:R-:W-:Y:S01]  /*6670*/  FFMA R37, R48, UR32, -R10.reuse ;  /* 0x0000002030257c23 */ /* 0x100fe2000800080a */
[----:B------:R-:W-:Y:S01]  /*6680*/  @!P5 FMUL R24, R24, 0.5 ;  /* 0x3f0000001818d820 */ /* 0x000fe20000400000 */
[--C-:B------:R-:W-:Y:S01]  /*6690*/  FFMA R52, R52, UR32, -R10.reuse ;  /* 0x0000002034347c23 */ /* 0x100fe2000800080a */
[----:B------:R-:W-:Y:S01]  /*66a0*/  @!P2 FMUL R12, R12, 0.5 ;  /* 0x3f0000000c0ca820 */ /* 0x000fe20000400000 */
[--C-:B------:R-:W-:Y:S01]  /*66b0*/  FFMA R60, R60, UR32, -R10.reuse ;  /* 0x000000203c3c7c23 */ /* 0x100fe2000800080a */
[----:B------:R-:W1:Y:S01]  /*66c0*/  MUFU.EX2 R28, R24 ;  /* 0x00000018001c7308 */ /* 0x000e620000000800 */
[----:B------:R-:W-:Y:S01]  /*66d0*/  @!P3 FMUL R204, R204, 0.5 ;  /* 0x3f000000ccccb820 */ /* 0x000fe20000400000 */
[----:B------:R-:W-:Y:S01]  /*66e0*/  @!P6 FMUL R25, R25, 0.5 ;  /* 0x3f0000001919e820 */ /* 0x000fe20000400000 */
[----:B------:R-:W-:Y:S01]  /*66f0*/  FMNMX R15, R47, R2, !PT ;  /* 0x000000022f0f7209 */ /* 0x000fe20007800000 */
[----:B------:R-:W-:Y:S01]  /*6700*/  @!P4 FMUL R32, R32, 0.5 ;  /* 0x3f0000002020c820 */ /* 0x000fe20000400000 */
[--C-:B------:R-:W-:Y:S01]  /*6710*/  FFMA R14, R61, UR32, -R10.reuse ;  /* 0x000000203d0e7c23 */ /* 0x100fe2000800080a */
[--C-:B------:R-:W-:Y:S01]  /*6720*/  FFMA R48, R73, UR32, -R10.reuse ;  /* 0x0000002049307c23 */ /* 0x100fe2000800080a */
[----:B------:R-:W-:Y:S01]  /*6730*/  FMNMX R2, R50, R15, !PT ;  /* 0x0000000f32027209 */ /* 0x000fe20007800000 */
[----:B------:R2:W3:Y:S01]  /*6740*/  MUFU.EX2 R29, R12 ;  /* 0x0000000c001d7308 */ /* 0x0004e20000000800 */
[--C-:B------:R-:W-:Y:S01]  /*6750*/  FFMA R68, R68, UR32, -R10.reuse ;  /* 0x0000002044447c23 */ /* 0x100fe2000800080a */
[--C-:B------:R-:W-:Y:S01]  /*6760*/  FFMA R53, R80, UR32, -R10.reuse ;  /* 0x0000002050357c23 */ /* 0x100fe2000800080a */
[----:B------:R-:W-:Y:S01]  /*6770*/  FMNMX R15, R51, R2, !PT ;  /* 0x00000002330f7209 */ /* 0x000fe20007800000 */
[--C-:B------:R-:W-:Y:S01]  /*6780*/  FFMA R16, R77, UR32, -R10.reuse ;  /* 0x000000204d107c23 */ /* 0x100fe2000800080a */
[--C-:B------:R-:W-:Y:S01]  /*6790*/  FFMA R18, R89, UR32, -R10.reuse ;  /* 0x0000002059127c23 */ /* 0x100fe2000800080a */
[--C-:B------:R-:W-:Y:S01]  /*67a0*/  FFMA R61, R88, UR32, -R10.reuse ;  /* 0x00000020583d7c23 */ /* 0x100fe2000800080a */
[----:B------:R-:W-:Y:S01]  /*67b0*/  FMNMX R2, R54, R15, !PT ;  /* 0x0000000f36027209 */ /* 0x000fe20007800000 */
[----:B------:R-:W4:Y:S01]  /*67c0*/  MUFU.EX2 R204, R204 ;  /* 0x000000cc00cc7308 */ /* 0x000f220000000800 */
[----:B-1----:R-:W-:Y:S01]  /*67d0*/  @!P5 FMUL R28, R28, R28 ;  /* 0x0000001c1c1cd220 */ /* 0x002fe20000400000 */
[----:B------:R-:W-:Y:S01]  /*67e0*/  FSETP.GEU.AND P5, PT, R33, -126, PT ;  /* 0xc2fc00002100780b */ /* 0x000fe20003fae000 */
[--C-:B--2---:R-:W-:Y:S01]  /*67f0*/  FFMA R12, R45, UR32, -R10.reuse ;  /* 0x000000202d0c7c23 */ /* 0x104fe2000800080a */
[--C-:B------:R-:W-:Y:S01]  /*6800*/  FFMA R45, R64, UR32, -R10.reuse ;  /* 0x00000020402d7c23 */ /* 0x100fe2000800080a */
[----:B------:R-:W-:Y:S01]  /*6810*/  FMNMX R15, R55, R2, !PT ;  /* 0x00000002370f7209 */ /* 0x000fe20007800000 */
[--C-:B------:R-:W-:Y:S01]  /*6820*/  FFMA R64, R84, UR32, -R10.reuse ;  /* 0x0000002054407c23 */ /* 0x100fe2000800080a */
[--C-:B------:R-:W-:Y:S01]  /*6830*/  FFMA R23, R100, UR32, -R10.reuse ;  /* 0x0000002064177c23 */ /* 0x100fe2000800080a */
[----:B------:R-:W1:Y:S01]  /*6840*/  MUFU.EX2 R25, R25 ;  /* 0x0000001900197308 */ /* 0x000e620000000800 */
[----:B---3--:R-:W-:Y:S01]  /*6850*/  @!P2 FMUL R29, R29, R29 ;  /* 0x0000001d1d1da220 */ /* 0x008fe20000400000 */
[----:B------:R-:W-:Y:S01]  /*6860*/  FSETP.GEU.AND P2, PT, R36, -126, PT ;  /* 0xc2fc00002400780b */ /* 0x000fe20003f4e000 */
[--C-:B------:R-:W-:Y:S01]  /*6870*/  FFMA R20, R97, UR32, -R10.reuse ;  /* 0x0000002061147c23 */ /* 0x100fe2000800080a */
[----:B------:R-:W-:Y:S01]  /*6880*/  FMNMX R2, R58, R15, !PT ;  /* 0x0000000f3a027209 */ /* 0x000fe20007800000 */
[--C-:B------:R-:W-:Y:S01]  /*6890*/  FFMA R22, R101, UR32, -R10.reuse ;  /* 0x0000002065167c23 */ /* 0x100fe2000800080a */
[--C-:B------:R-:W-:Y:S01]  /*68a0*/  FFMA R84, R120, UR32, -R10.reuse ;  /* 0x0000002078547c23 */ /* 0x100fe2000800080a */
[----:B------:R-:W-:Y:S01]  /*68b0*/  @!P5 FMUL R33, R33, 0.5 ;  /* 0x3f0000002121d820 */ /* 0x000fe20000400000 */
[----:B------:R-:W2:Y:S01]  /*68c0*/  MUFU.EX2 R24, R32 ;  /* 0x0000002000187308 */ /* 0x000ea20000000800 */
[----:B----4-:R-:W-:Y:S01]  /*68d0*/  @!P3 FMUL R204, R204, R204 ;  /* 0x000000ccccccb220 */ /* 0x010fe20000400000 */
[----:B------:R-:W-:Y:S01]  /*68e0*/  FSETP.GEU.AND P3, PT, R40, -126, PT ;  /* 0xc2fc00002800780b */ /* 0x000fe20003f6e000 */
[--C-:B------:R-:W-:Y:S01]  /*68f0*/  FFMA R88, R124, UR32, -R10.reuse ;  /* 0x000000207c587c23 */ /* 0x100fe2000800080a */
[----:B------:R-:W-:Y:S01]  /*6900*/  FMNMX R15, R59, R2, !PT ;  /* 0x000000023b0f7209 */ /* 0x000fe20007800000 */
[--C-:B------:R-:W-:Y:S01]  /*6910*/  FFMA R80, R117, UR32, -R10.reuse ;  /* 0x0000002075507c23 */ /* 0x100fe2000800080a */
[--C-:B------:R-:W-:Y:S01]  /*6920*/  FFMA R100, R136, UR32, -R10.reuse ;  /* 0x0000002088647c23 */ /* 0x100fe2000800080a */
[----:B------:R-:W-:Y:S01]  /*6930*/  @!P2 FMUL R36, R36, 0.5 ;  /* 0x3f0000002424a820 */ /* 0x000fe20000400000 */
[----:B------:R-:W3:Y:S01]  /*6940*/  MUFU.EX2 R205, R33 ;  /* 0x0000002100cd7308 */ /* 0x000ee20000000800 */
[----:B-1----:R-:W-:Y:S01]  /*6950*/  @!P6 FMUL R25, R25, R25 ;  /* 0x000000191919e220 */ /* 0x002fe20000400000 */
[----:B------:R-:W-:Y:S01]  /*6960*/  FSETP.GEU.AND P6, PT, R11, -126, PT ;  /* 0xc2fc00000b00780b */ /* 0x000fe20003fce000 */
[--C-:B------:R-:W-:Y:S01]  /*6970*/  FFMA R97, R137, UR32, -R10.reuse ;  /* 0x0000002089617c23 */ /* 0x100fe2000800080a */
[----:B------:R-:W-:Y:S01]  /*6980*/  FMNMX R2, R62, R15, !PT ;  /* 0x0000000f3e027209 */ /* 0x000fe20007800000 */
[----:B------:R-:W-:-:S02]  /*6990*/  FFMA R15, R69, UR32, -R10 ;  /* 0x00000020450f7c23 */ /* 0x000fc4000800080a */
[----:B------:R-:W-:Y:S01]  /*69a0*/  @!P3 FMUL R40, R40, 0.5 ;  /* 0x3f0000002828b820 */ /* 0x000fe20000400000 */
[----:B------:R1:W4:Y:S01]  /*69b0*/  MUFU.EX2 R202, R36 ;  /* 0x0000002400ca7308 */ /* 0x0003220000000800 */
[----:B--2---:R-:W-:Y:S01]  /*69c0*/  @!P4 FMUL R24, R24, R24 ;  /* 0x000000181818c220 */ /* 0x004fe20000400000 */
[----:B------:R-:W-:Y:S02]  /*69d0*/  FSETP.GEU.AND P4, PT, R41, -126, PT ;  /* 0xc2fc00002900780b */ /* 0x000fe40003f8e000 */
[----:B------:R-:W-:-:S03]  /*69e0*/  FMNMX R17, R63, R2, !PT ;  /* 0x000000023f117209 */ /* 0x000fc60007800000 */
[----:B------:R-:W-:Y:S01]  /*69f0*/  @!P6 FMUL R11, R11, 0.5 ;  /* 0x3f0000000b0be820 */ /* 0x000fe20000400000 */
[----:B------:R2:W5:Y:S01]  /*6a00*/  MUFU.EX2 R33, R40 ;  /* 0x0000002800217308 */ /* 0x0005620000000800 */
[----:B---3--:R-:W-:Y:S01]  /*6a10*/  @!P5 FMUL R205, R205, R205 ;  /* 0x000000cdcdcdd220 */ /* 0x008fe20000400000 */
[----:B------:R-:W-:Y:S01]  /*6a20*/  FSETP.GEU.AND P5, PT, R44, -126, PT ;  /* 0xc2fc00002c00780b */ /* 0x000fe20003fae000 */
[--C-:B-1----:R-:W-:Y:S01]  /*6a30*/  FFMA R36, R49, UR32, -R10.reuse ;  /* 0x0000002031247c23 */ /* 0x102fe2000800080a */
[--C-:B------:R-:W-:Y:S01]  /*6a40*/  FFMA R49, R72, UR32, -R10.reuse ;  /* 0x0000002048317c23 */ /* 0x100fe2000800080a */
[----:B------:R-:W-:Y:S01]  /*6a50*/  FMNMX R2, R66, R17, !PT ;  /* 0x0000001142027209 */ /* 0x000fe20007800000 */
[--C-:B------:R-:W-:Y:S01]  /*6a60*/  FFMA R72, R108, UR32, -R10.reuse ;  /* 0x000000206c487c23 */ /* 0x100fe2000800080a */
[----:B------:R-:W-:Y:S01]  /*6a70*/  @!P4 FMUL R41, R41, 0.5 ;  /* 0x3f0000002929c820 */ /* 0x000fe20000400000 */
[----:B------:R-:W1:Y:S01]  /*6a80*/  MUFU.EX2 R11, R11 ;  /* 0x0000000b000b7308 */ /* 0x000e620000000800 */
[----:B----4-:R-:W-:Y:S01]  /*6a90*/  @!P2 FMUL R202, R202, R202 ;  /* 0x000000cacacaa220 */ /* 0x010fe20000400000 */
[----:B------:R-:W-:Y:S01]  /*6aa0*/  FSETP.GEU.AND P2, PT, R12, -126, PT ;  /* 0xc2fc00000c00780b */ /* 0x000fe20003f4e000 */
[--C-:B--2---:R-:W-:Y:S01]  /*6ab0*/  FFMA R40, R57, UR32, -R10.reuse ;  /* 0x0000002039287c23 */ /* 0x104fe2000800080a */
[----:B------:R-:W-:Y:S01]  /*6ac0*/  FMNMX R17, R67, R2, !PT ;  /* 0x0000000243117209 */ /* 0x000fe20007800000 */
[--C-:B------:R-:W-:Y:S01]  /*6ad0*/  FFMA R57, R96, UR32, -R10.reuse ;  /* 0x0000002060397c23 */ /* 0x100fe2000800080a */
[--C-:B------:R-:W-:Y:S01]  /*6ae0*/  FFMA R96, R133, UR32, -R10.reuse ;  /* 0x0000002085607c23 */ /* 0x100fe2000800080a */
[----:B------:R-:W-:Y:S01]  /*6af0*/  @!P5 FMUL R44, R44, 0.5 ;  /* 0x3f0000002c2cd820 */ /* 0x000fe20000400000 */
[----:B------:R2:W3:Y:S01]  /*6b00*/  MUFU.EX2 R32, R41 ;  /* 0x0000002900207308 */ /* 0x0004e20000000800 */
[----:B-----5:R-:W-:Y:S01]  /*6b10*/  @!P3 FMUL R33, R33, R33 ;  /* 0x000000212121b220 */ /* 0x020fe20000400000 */
[----:B------:R-:W-:Y:S01]  /*6b20*/  FSETP.GEU.AND P3, PT, R36, -126, PT ;  /* 0xc2fc00002400780b */ /* 0x000fe20003f6e000 */
[----:B------:R-:W-:Y:S01]  /*6b30*/  FFMA R108, R144, UR32, -R10 ;  /* 0x00000020906c7c23 */ /* 0x000fe2000800080a */
[----:B------:R-:W-:-:S03]  /*6b40*/  FMNMX R2, R70, R17, !PT ;  /* 0x0000001146027209 */ /* 0x000fc60007800000 */
[----:B------:R-:W-:Y:S01]  /*6b50*/  @!P2 FMUL R12, R12, 0.5 ;  /* 0x3f0000000c0ca820 */ /* 0x000fe20000400000 */
[----:B------:R4:W5:Y:S01]  /*6b60*/  MUFU.EX2 R203, R44 ;  /* 0x0000002c00cb7308 */ /* 0x0009620000000800 */
[----:B-1----:R-:W-:Y:S01]  /*6b70*/  @!P6 FMUL R11, R11, R11 ;  /* 0x0000000b0b0be220 */ /* 0x002fe20000400000 */
[----:B------:R-:W-:Y:S01]  /*6b80*/  FSETP.GEU.AND P6, PT, R37, -126, PT ;  /* 0xc2fc00002500780b */ /* 0x000fe20003fce000 */
[--C-:B--2---:R-:W-:Y:S01]  /*6b90*/  FFMA R41, R56, UR32, -R10.reuse ;  /* 0x0000002038297c23 */ /* 0x104fe2000800080a */
[----:B------:R-:W-:Y:S01]  /*6ba0*/  FMNMX R17, R71, R2, !PT ;  /* 0x0000000247117209 */ /* 0x000fe20007800000 */
[--C-:B------:R-:W-:Y:S01]  /*6bb0*/  FFMA R56, R104, UR32, -R10.reuse ;  /* 0x0000002068387c23 */ /* 0x100fe2000800080a */
[--C-:B------:R-:W-:Y:S01]  /*6bc0*/  FFMA R104, R140, UR32, -R10.reuse ;  /* 0x000000208c687c23 */ /* 0x100fe2000800080a */
[----:B------:R-:W-:Y:S01]  /*6bd0*/  @!P3 FMUL R36, R36, 0.5 ;  /* 0x3f0000002424b820 */ /* 0x000fe20000400000 */
[----:B------:R-:W1:Y:S01]  /*6be0*/  MUFU.EX2 R12, R12 ;  /* 0x0000000c000c7308 */ /* 0x000e620000000800 */
[----:B---3--:R-:W-:Y:S01]  /*6bf0*/  @!P4 FMUL R32, R32, R32 ;  /* 0x000000202020c220 */ /* 0x008fe20000400000 */
[----:B------:R-:W-:Y:S01]  /*6c00*/  FSETP.GEU.AND P4, PT, R52, -126, PT ;  /* 0xc2fc00003400780b */ /* 0x000fe20003f8e000 */
[--C-:B----4-:R-:W-:Y:S01]  /*6c10*/  FFMA R44, R65, UR32, -R10.reuse ;  /* 0x00000020412c7c23 */ /* 0x110fe2000800080a */
[--C-:B------:R-:W-:Y:S01]  /*6c20*/  FFMA R65, R76, UR32, -R10.reuse ;  /* 0x000000204c417c23 */ /* 0x100fe2000800080a */
[----:B------:R-:W-:Y:S01]  /*6c30*/  FMNMX R2, R74, R17, !PT ;  /* 0x000000114a027209 */ /* 0x000fe20007800000 */
[----:B------:R-:W-:Y:S01]  /*6c40*/  FFMA R76, R112, UR32, -R10 ;  /* 0x00000020704c7c23 */ /* 0x000fe2000800080a */
[----:B------:R-:W-:Y:S01]  /*6c50*/  @!P6 FMUL R37, R37, 0.5 ;  /* 0x3f0000002525e820 */ /* 0x000fe20000400000 */
[----:B------:R-:W2:Y:S01]  /*6c60*/  MUFU.EX2 R36, R36 ;  /* 0x0000002400247308 */ /* 0x000ea20000000800 */
[----:B-----5:R-:W-:Y:S01]  /*6c70*/  @!P5 FMUL R203, R203, R203 ;  /* 0x000000cbcbcbd220 */ /* 0x020fe20000400000 */
[----:B------:R-:W-:-:S02]  /*6c80*/  FSETP.GEU.AND P5, PT, R13, -126, PT ;  /* 0xc2fc00000d00780b */ /* 0x000fc40003fae000 */
[----:B------:R-:W-:-:S03]  /*6c90*/  FMNMX R17, R75, R2, !PT ;  /* 0x000000024b117209 */ /* 0x000fc60007800000 */
[----:B------:R-:W-:Y:S01]  /*6ca0*/  @!P4 FMUL R52, R52, 0.5 ;  /* 0x3f0000003434c820 */ /* 0x000fe20000400000 */
[----:B------:R-:W3:Y:S01]  /*6cb0*/  MUFU.EX2 R37, R37 ;  /* 0x0000002500257308 */ /* 0x000ee20000000800 */
[----:B-1----:R-:W-:Y:S01]  /*6cc0*/  @!P2 FMUL R12, R12, R12 ;  /* 0x0000000c0c0ca220 */ /* 0x002fe20000400000 */
[----:B------:R-:W-:Y:S02]  /*6cd0*/  FSETP.GEU.AND P2, PT, R41, -126, PT ;  /* 0xc2fc00002900780b */ /* 0x000fe40003f4e000 */
[----:B------:R-:W-:-:S03]  /*6ce0*/  FMNMX R2, R78, R17, !PT ;  /* 0x000000114e027209 */ /* 0x000fc60007800000 */
[----:B------:R-:W-:Y:S01]  /*6cf0*/  @!P5 FMUL R13, R13, 0.5 ;  /* 0x3f0000000d0dd820 */ /* 0x000fe20000400000 */
[----:B------:R1:W4:Y:S01]  /*6d00*/  MUFU.EX2 R200, R52 ;  /* 0x0000003400c87308 */ /* 0x0003220000000800 */
[----:B--2---:R-:W-:Y:S01]  /*6d10*/  @!P3 FMUL R36, R36, R36 ;  /* 0x000000242424b220 */ /* 0x004fe20000400000 */
[----:B------:R-:W-:Y:S02]  /*6d20*/  FSETP.GEU.AND P3, PT, R60, -126, PT ;  /* 0xc2fc00003c00780b */ /* 0x000fe40003f6e000 */
[----:B------:R-:W-:-:S03]  /*6d30*/  FMNMX R17, R79, R2, !PT ;  /* 0x000000024f117209 */ /* 0x000fc60007800000 */
[----:B------:R-:W-:Y:S01]  /*6d40*/  @!P2 FMUL R41, R41, 0.5 ;  /* 0x3f0000002929a820 */ /* 0x000fe20000400000 */
[----:B------:R-:W2:Y:S01]  /*6d50*/  MUFU.EX2 R13, R13 ;  /* 0x0000000d000d7308 */ /* 0x000ea20000000800 */
[----:B---3--:R-:W-:Y:S01]  /*6d60*/  @!P6 FMUL R37, R37, R37 ;  /* 0x000000252525e220 */ /* 0x008fe20000400000 */
[----:B------:R-:W-:Y:S01]  /*6d70*/  FSETP.GEU.AND P6, PT, R40, -126, PT ;  /* 0xc2fc00002800780b */ /* 0x000fe20003fce000 */
[----:B-1----:R-:W-:Y:S01]  /*6d80*/  FFMA R52, R81, UR32, -R10 ;  /* 0x0000002051347c23 */ /* 0x002fe2000800080a */
[----:B------:R-:W-:-:S03]  /*6d90*/  FMNMX R2, R82, R17, !PT ;  /* 0x0000001152027209 */ /* 0x000fc60007800000 */
[----:B------:R-:W-:Y:S01]  /*6da0*/  @!P3 FMUL R60, R60, 0.5 ;  /* 0x3f0000003c3cb820 */ /* 0x000fe20000400000 */
[----:B------:R-:W1:Y:S01]  /*6db0*/  MUFU.EX2 R41, R41 ;  /* 0x0000002900297308 */ /* 0x000e620000000800 */
[----:B----4-:R-:W-:Y:S01]  /*6dc0*/  @!P4 FMUL R200, R200, R200 ;  /* 0x000000c8c8c8c220 */ /* 0x010fe20000400000 */
[----:B------:R-:W-:Y:S02]  /*6dd0*/  FSETP.GEU.AND P4, PT, R14, -126, PT ;  /* 0xc2fc00000e00780b */ /* 0x000fe40003f8e000 */
[----:B------:R-:W-:-:S03]  /*6de0*/  FMNMX R17, R83, R2, !PT ;  /* 0x0000000253117209 */ /* 0x000fc60007800000 */
[----:B------:R-:W-:Y:S01]  /*6df0*/  @!P6 FMUL R40, R40, 0.5 ;  /* 0x3f0000002828e820 */ /* 0x000fe20000400000 */
[----:B------:R3:W4:Y:S01]  /*6e00*/  MUFU.EX2 R201, R60 ;  /* 0x0000003c00c97308 */ /* 0x0007220000000800 */
[----:B--2---:R-:W-:Y:S01]  /*6e10*/  @!P5 FMUL R13, R13, R13 ;  /* 0x0000000d0d0dd220 */ /* 0x004fe20000400000 */
[----:B------:R-:W-:Y:S02]  /*6e20*/  FSETP.GEU.AND P5, PT, R45, -126, PT ;  /* 0xc2fc00002d00780b */ /* 0x000fe40003fae000 */
[----:B------:R-:W-:Y:S01]  /*6e30*/  FMNMX R2, R86, R17, !PT ;  /* 0x0000001156027209 */ /* 0x000fe20007800000 */
[--C-:B------:R-:W-:Y:S02]  /*6e40*/  FFMA R17, R85, UR32, -R10.reuse ;  /* 0x0000002055117c23 */ /* 0x100fe4000800080a */
[----:B------:R-:W-:Y:S01]  /*6e50*/  @!P4 FMUL R14, R14, 0.5 ;  /* 0x3f0000000e0ec820 */ /* 0x000fe20000400000 */
[----:B------:R-:W2:Y:S01]  /*6e60*/  MUFU.EX2 R40, R40 ;  /* 0x0000002800287308 */ /* 0x000ea20000000800 */
[----:B-1----:R-:W-:Y:S01]  /*6e70*/  @!P2 FMUL R41, R41, R41 ;  /* 0x000000292929a220 */ /* 0x002fe20000400000 */
[----:B------:R-:W-:Y:S01]  /*6e80*/  FSETP.GEU.AND P2, PT, R44, -126, PT ;  /* 0xc2fc00002c00780b */ /* 0x000fe20003f4e000 */
[--C-:B---3--:R-:W-:Y:S01]  /*6e90*/  FFMA R60, R92, UR32, -R10.reuse ;  /* 0x000000205c3c7c23 */ /* 0x108fe2000800080a */
[----:B------:R-:W-:Y:S01]  /*6ea0*/  FMNMX R19, R87, R2, !PT ;  /* 0x0000000257137209 */ /* 0x000fe20007800000 */
[----:B------:R-:W-:-:S02]  /*6eb0*/  FFMA R92, R128, UR32, -R10 ;  /* 0x00000020805c7c23 */ /* 0x000fc4000800080a */
[----:B------:R-:W-:Y:S01]  /*6ec0*/  @!P5 FMUL R45, R45, 0.5 ;  /* 0x3f0000002d2dd820 */ /* 0x000fe20000400000 */
[----:B------:R-:W1:Y:S01]  /*6ed0*/  MUFU.EX2 R14, R14 ;  /* 0x0000000e000e7308 */ /* 0x000e620000000800 */
[----:B----4-:R-:W-:Y:S01]  /*6ee0*/  @!P3 FMUL R201, R201, R201 ;  /* 0x000000c9c9c9b220 */ /* 0x010fe20000400000 */
[----:B------:R-:W-:Y:S02]  /*6ef0*/  FSETP.GEU.AND P3, PT, R15, -126, PT ;  /* 0xc2fc00000f00780b */ /* 0x000fe40003f6e000 */
[----:B------:R-:W-:-:S03]  /*6f00*/  FMNMX R2, R90, R19, !PT ;  /* 0x000000135a027209 */ /* 0x000fc60007800000 */
[----:B------:R-:W-:Y:S01]  /*6f10*/  @!P2 FMUL R44, R44, 0.5 ;  /* 0x3f0000002c2ca820 */ /* 0x000fe20000400000 */
[----:B------:R-:W3:Y:S01]  /*6f20*/  MUFU.EX2 R45, R45 ;  /* 0x0000002d002d7308 */ /* 0x000ee20000000800 */
[----:B--2---:R-:W-:Y:S01]  /*6f30*/  @!P6 FMUL R40, R40, R40 ;  /* 0x000000282828e220 */ /* 0x004fe20000400000 */
[----:B------:R-:W-:Y:S02]  /*6f40*/  FSETP.GEU.AND P6, PT, R68, -126, PT ;  /* 0xc2fc00004400780b */ /* 0x000fe40003fce000 */
[----:B------:R-:W-:-:S03]  /*6f50*/  FMNMX R19, R91, R2, !PT ;  /* 0x000000025b137209 */ /* 0x000fc60007800000 */
[----:B------:R-:W-:Y:S01]  /*6f60*/  @!P3 FMUL R15, R15, 0.5 ;  /* 0x3f0000000f0fb820 */ /* 0x000fe20000400000 */
[----:B------:R-:W2:Y:S01]  /*6f70*/  MUFU.EX2 R44, R44 ;  /* 0x0000002c002c7308 */ /* 0x000ea20000000800 */
[----:B-1----:R-:W-:Y:S01]  /*6f80*/  @!P4 FMUL R14, R14, R14 ;  /* 0x0000000e0e0ec220 */ /* 0x002fe20000400000 */
[----:B------:R-:W-:Y:S02]  /*6f90*/  FSETP.GEU.AND P4, PT, R49, -126, PT ;  /* 0xc2fc00003100780b */ /* 0x000fe40003f8e000 */
[----:B------:R-:W-:-:S03]  /*6fa0*/  FMNMX R2, R94, R19, !PT ;  /* 0x000000135e027209 */ /* 0x000fc60007800000 */
[----:B------:R-:W-:Y:S01]  /*6fb0*/  @!P6 FMUL R68, R68, 0.5 ;  /* 0x3f0000004444e820 */ /* 0x000fe20000400000 */
[----:B------:R-:W1:Y:S01]  /*6fc0*/  MUFU.EX2 R15, R15 ;  /* 0x0000000f000f7308 */ /* 0x000e620000000800 */
[----:B---3--:R-:W-:Y:S01]  /*6fd0*/  @!P5 FMUL R45, R45, R45 ;  /* 0x0000002d2d2dd220 */ /* 0x008fe20000400000 */
[----:B------:R-:W-:Y:S02]  /*6fe0*/  FSETP.GEU.AND P5, PT, R48, -126, PT ;  /* 0xc2fc00003000780b */ /* 0x000fe40003fae000 */
[----:B------:R-:W-:-:S03]  /*6ff0*/  FMNMX R19, R95, R2, !PT ;  /* 0x000000025f137209 */ /* 0x000fc60007800000 */
[----:B------:R-:W-:Y:S01]  /*7000*/  @!P4 FMUL R49, R49, 0.5 ;  /* 0x3f0000003131c820 */ /* 0x000fe20000400000 */
[----:B------:R-:W3:Y:S01]  /*7010*/  MUFU.EX2 R68, R68 ;  /* 0x0000004400447308 */ /* 0x000ee20000000800 */
[----:B--2---:R-:W-:Y:S01]  /*7020*/  @!P2 FMUL R44, R44, R44 ;  /* 0x0000002c2c2ca220 */ /* 0x004fe20000400000 */
[----:B------:R-:W-:Y:S02]  /*7030*/  FSETP.GEU.AND P2, PT, R65, -126, PT ;  /* 0xc2fc00004100780b */ /* 0x000fe40003f4e000 */
[----:B------:R-:W-:Y:S01]  /*7040*/  FMNMX R2, R98, R19, !PT ;  /* 0x0000001362027209 */ /* 0x000fe20007800000 */
[--C-:B------:R-:W-:Y:S01]  /*7050*/  FFMA R19, R93, UR32, -R10.reuse ;  /* 0x000000205d137c23 */ /* 0x100fe2000800080a */
[----:B------:R-:W-:Y:S01]  /*7060*/  FFMA R93, R132, UR32, -R10 ;  /* 0x00000020845d7c23 */ /* 0x000fe2000800080a */
[----:B------:R-:W-:Y:S01]  /*7070*/  @!P5 FMUL R48, R48, 0.5 ;  /* 0x3f0000003030d820 */ /* 0x000fe20000400000 */
[----:B------:R-:W2:Y:S01]  /*7080*/  MUFU.EX2 R49, R49 ;  /* 0x0000003100317308 */ /* 0x000ea20000000800 */
[----:B-1----:R-:W-:Y:S01]  /*7090*/  @!P3 FMUL R15, R15, R15 ;  /* 0x0000000f0f0fb220 */ /* 0x002fe20000400000 */
[----:B------:R-:W-:-:S02]  /*70a0*/  FSETP.GEU.AND P3, PT, R53, -126, PT ;  /* 0xc2fc00003500780b */ /* 0x000fc40003f6e000 */
        /* <DEDUP_REMOVED lines=45> */
[----:B------:R-:W-:Y:S01]  /*7380*/  FMNMX R2, R118, R21, !PT ;  /* 0x0000001576027209 */ /* 0x000fe20007800000 */
[----:B------:R-:W-:Y:S02]  /*7390*/  FFMA R21, R105, UR32, -R10 ;  /* 0x0000002069157c23 */ /* 0x000fe4000800080a */
[----:B------:R-:W-:Y:S01]  /*73a0*/  @!P5 FMUL R19, R19, 0.5 ;  /* 0x3f0000001313d820 */ /* 0x000fe20000400000 */
[----:B------:R-:W1:Y:S01]  /*73b0*/  MUFU.EX2 R60, R60 ;  /* 0x0000003c003c7308 */ /* 0x000e620000000800 */
[----:B---3--:R-:W-:Y:S01]  /*73c0*/  @!P3 FMUL R18, R18, R18 ;  /* 0x000000121212b220 */ /* 0x008fe20000400000 */
[----:B------:R-:W-:-:S02]  /*73d0*/  FSETP.GEU.AND P3, PT, R23, -126, PT ;  /* 0xc2fc00001700780b */ /* 0x000fc40003f6e000 */
        /* <DEDUP_REMOVED lines=17> */
[----:B------:R-:W-:Y:S01]  /*74f0*/  FMNMX R2, R126, R73, !PT ;  /* 0x000000497e027209 */ /* 0x000fe20007800000 */
[----:B------:R-:W-:Y:S02]  /*7500*/  FADD R137, R204, R19 ;  /* 0x00000013cc897221 */ /* 0x000fe40000000000 */
[----:B------:R-:W-:Y:S01]  /*7510*/  @!P4 FMUL R22, R22, 0.5 ;  /* 0x3f0000001616c820 */ /* 0x000fe20000400000 */
[----:B------:R-:W3:Y:S01]  /*7520*/  MUFU.EX2 R20, R20 ;  /* 0x0000001400147308 */ /* 0x000ee20000000800 */
[----:B--2---:R-:W-:Y:S01]  /*7530*/  @!P2 FMUL R57, R57, R57 ;  /* 0x000000393939a220 */ /* 0x004fe20000400000 */
[----:B------:R-:W-:-:S02]  /*7540*/  FSETP.GEU.AND P2, PT, R21, -126, PT ;  /* 0xc2fc00001500780b */ /* 0x000fc40003f4e000 */
        /* <DEDUP_REMOVED lines=17> */
[----:B------:R-:W-:Y:S02]  /*7660*/  FFMA R77, R116, UR32, -R10 ;  /* 0x00000020744d7c23 */ /* 0x000fe4000800080a */
        /* <DEDUP_REMOVED lines=17> */
[----:B------:R-:W-:Y:S01]  /*7780*/  FMNMX R2, R142, R81, !PT ;  /* 0x000000518e027209 */ /* 0x000fe20007800000 */
[----:B------:R-:W-:Y:S01]  /*7790*/  FFMA R81, R121, UR32, -R10 ;  /* 0x0000002079517c23 */ /* 0x000fe2000800080a */
[----:B-1----:R-:W-:Y:S01]  /*77a0*/  @!P6 FMUL R72, R72, R72 ;  /* 0x000000484848e220 */ /* 0x002fe20000400000 */
[----:B------:R-:W-:Y:S02]  /*77b0*/  FSETP.GEU.AND P6, PT, R80, -126, PT ;  /* 0xc2fc00005000780b */ /* 0x000fe40003fce000 */
[----:B------:R-:W-:Y:S01]  /*77c0*/  FMNMX R85, R143, R2, !PT ;  /* 0x000000028f557209 */ /* 0x000fe20007800000 */
[----:B------:R-:W-:Y:S01]  /*77d0*/  @!P3 FMUL R84, R84, 0.5 ;  /* 0x3f0000005454b820 */ /* 0x000fe20000400000 */
[----:B------:R-:W1:Y:S01]  /*77e0*/  MUFU.EX2 R77, R77 ;  /* 0x0000004d004d7308 */ /* 0x000e620000000800 */
[----:B---3--:R-:W-:Y:S01]  /*77f0*/  @!P4 FMUL R76, R76, R76 ;  /* 0x0000004c4c4cc220 */ /* 0x008fe20000400000 */
[----:B------:R-:W-:-:S02]  /*7800*/  FSETP.GEU.AND P4, PT, R81, -126, PT ;  /* 0xc2fc00005100780b */ /* 0x000fc40003f8e000 */
[----:B------:R-:W-:Y:S01]  /*7810*/  FMNMX R2, R146, R85, !PT ;  /* 0x0000005592027209 */ /* 0x000fe20007800000 */
[----:B------:R-:W-:-:S03]  /*7820*/  FFMA R85, R125, UR32, -R10 ;  /* 0x000000207d557c23 */ /* 0x000fc6000800080a */
[----:B------:R-:W3:Y:S01]  /*7830*/  MUFU.EX2 R84, R84 ;  /* 0x0000005400547308 */ /* 0x000ee20000000800 */
[----:B--2---:R-:W-:Y:S01]  /*7840*/  @!P5 FMUL R73, R73, R73 ;  /* 0x000000494949d220 */ /* 0x004fe20000400000 */
[----:B------:R-:W-:Y:S01]  /*7850*/  FSETP.GEU.AND P5, PT, R88, -126, PT ;  /* 0xc2fc00005800780b */ /* 0x000fe20003fae000 */
[----:B------:R-:W-:Y:S01]  /*7860*/  @!P6 FMUL R80, R80, 0.5 ;  /* 0x3f0000005050e820 */ /* 0x000fe20000400000 */
[----:B------:R-:W-:-:S03]  /*7870*/  FMNMX R89, R147, R2, !PT ;  /* 0x0000000293597209 */ /* 0x000fc60007800000 */
[----:B------:R-:W-:Y:S01]  /*7880*/  @!P4 FMUL R81, R81, 0.5 ;  /* 0x3f0000005151c820 */ /* 0x000fe20000400000 */
[----:B------:R-:W-:Y:S01]  /*7890*/  FMNMX R2, R150, R89, !PT ;  /* 0x0000005996027209 */ /* 0x000fe20007800000 */
[----:B-1----:R-:W-:Y:S01]  /*78a0*/  @!P2 FMUL R77, R77, R77 ;  /* 0x0000004d4d4da220 */ /* 0x002fe20000400000 */
[----:B------:R-:W-:Y:S01]  /*78b0*/  FSETP.GEU.AND P2, PT, R85, -126, PT ;  /* 0xc2fc00005500780b */ /* 0x000fe20003f4e000 */
[----:B------:R-:W1:Y:S01]  /*78c0*/  MUFU.EX2 R80, R80 ;  /* 0x0000005000507308 */ /* 0x000e620000000800 */
[----:B------:R-:W-:Y:S01]  /*78d0*/  FFMA R89, R129, UR32, -R10 ;  /* 0x0000002081597c23 */ /* 0x000fe2000800080a */
[----:B------:R-:W-:Y:S02]  /*78e0*/  FMNMX R2, R151, R2, !PT ;  /* 0x0000000297027209 */ /* 0x000fe40007800000 */
[----:B------:R-:W-:Y:S01]  /*78f0*/  @!P5 FMUL R88, R88, 0.5 ;  /* 0x3f0000005858d820 */ /* 0x000fe20000400000 */
[----:B---3--:R-:W-:Y:S01]  /*7900*/  @!P3 FMUL R84, R84, R84 ;  /* 0x000000545454b220 */ /* 0x008fe20000400000 */
[----:B------:R-:W-:-:S02]  /*7910*/  FSETP.GEU.AND P3, PT, R89, -126, PT ;  /* 0xc2fc00005900780b */ /* 0x000fc40003f6e000 */
[----:B------:R-:W2:Y:S01]  /*7920*/  MUFU.EX2 R81, R81 ;  /* 0x0000005100517308 */ /* 0x000ea20000000800 */
[----:B------:R-:W3:Y:S03]  /*7930*/  SHFL.BFLY PT, R101, R2, 0x1, 0x1f ;  /* 0x0c201f0002657f89 */ /* 0x000ee600000e0000 */
[----:B------:R-:W-:-:S04]  /*7940*/  @!P2 FMUL R85, R85, 0.5 ;  /* 0x3f0000005555a820 */ /* 0x000fc80000400000 */
[----:B------:R-:W4:Y:S01]  /*7950*/  MUFU.EX2 R88, R88 ;  /* 0x0000005800587308 */ /* 0x000f220000000800 */
[----:B-1----:R-:W-:Y:S01]  /*7960*/  @!P6 FMUL R80, R80, R80 ;  /* 0x000000505050e220 */ /* 0x002fe20000400000 */
[----:B------:R-:W-:Y:S01]  /*7970*/  FSETP.GEU.AND P6, PT, R92, -126, PT ;  /* 0xc2fc00005c00780b */ /* 0x000fe20003fce000 */
[----:B------:R-:W-:-:S05]  /*7980*/  @!P3 FMUL R89, R89, 0.5 ;  /* 0x3f0000005959b820 */ /* 0x000fca0000400000 */
[----:B------:R-:W1:Y:S01]  /*7990*/  MUFU.EX2 R85, R85 ;  /* 0x0000005500557308 */ /* 0x000e620000000800 */
[----:B--2---:R-:W-:Y:S01]  /*79a0*/  @!P4 FMUL R81, R81, R81 ;  /* 0x000000515151c220 */ /* 0x004fe20000400000 */
[----:B------:R-:W-:-:S05]  /*79b0*/  FSETP.GEU.AND P4, PT, R93, -126, PT ;  /* 0xc2fc00005d00780b */ /* 0x000fca0003f8e000 */
[----:B------:R-:W-:Y:S01]  /*79c0*/  @!P6 FMUL R92, R92, 0.5 ;  /* 0x3f0000005c5ce820 */ /* 0x000fe20000400000 */
[----:B------:R-:W2:Y:S01]  /*79d0*/  MUFU.EX2 R89, R89 ;  /* 0x0000005900597308 */ /* 0x000ea20000000800 */
[----:B----4-:R-:W-:Y:S01]  /*79e0*/  @!P5 FMUL R88, R88, R88 ;  /* 0x000000585858d220 */ /* 0x010fe20000400000 */
[----:B------:R-:W-:Y:S02]  /*79f0*/  FSETP.GEU.AND P5, PT, R96, -126, PT ;  /* 0xc2fc00006000780b */ /* 0x000fe40003fae000 */
[----:B---3--:R-:W-:Y:S01]  /*7a00*/  FMNMX R2, R2, R101, !PT ;  /* 0x0000006502027209 */ /* 0x008fe20007800000 */
[----:B------:R-:W-:Y:S01]  /*7a10*/  FFMA R101, R141, UR32, -R10 ;  /* 0x000000208d657c23 */ /* 0x000fe2000800080a */
[----:B------:R-:W-:Y:S01]  /*7a20*/  FADD R141, R205, R20 ;  /* 0x00000014cd8d7221 */ /* 0x000fe20000000000 */
[----:B------:R-:W-:Y:S01]  /*7a30*/  @!P4 FMUL R93, R93, 0.5 ;  /* 0x3f0000005d5dc820 */ /* 0x000fe20000400000 */
[----:B------:R-:W3:Y:S01]  /*7a40*/  MUFU.EX2 R92, R92 ;  /* 0x0000005c005c7308 */ /* 0x000ee20000000800 */
[----:B-1----:R-:W-:Y:S01]  /*7a50*/  @!P2 FMUL R85, R85, R85 ;  /* 0x000000555555a220 */ /* 0x002fe20000400000 */
[----:B------:R-:W-:Y:S01]  /*7a60*/  FSETP.GEU.AND P2, PT, R100, -126, PT ;  /* 0xc2fc00006400780b */ /* 0x000fe20003f4e000 */
[----:B------:R-:W1:Y:S04]  /*7a70*/  SHFL.BFLY PT, R105, R2, 0x2, 0x1f ;  /* 0x0c401f0002697f89 */ /* 0x000e6800000e0000 */
[----:B------:R-:W-:Y:S01]  /*7a80*/  @!P5 FMUL R96, R96, 0.5 ;  /* 0x3f0000006060d820 */ /* 0x000fe20000400000 */
[----:B------:R-:W4:Y:S01]  /*7a90*/  MUFU.EX2 R93, R93 ;  /* 0x0000005d005d7308 */ /* 0x000f220000000800 */
[----:B--2---:R-:W-:Y:S01]  /*7aa0*/  @!P3 FMUL R89, R89, R89 ;  /* 0x000000595959b220 */ /* 0x004fe20000400000 */
[----:B------:R-:W-:-:S05]  /*7ab0*/  FSETP.GEU.AND P3, PT, R104, -126, PT ;  /* 0xc2fc00006800780b */ /* 0x000fca0003f6e000 */
[----:B------:R-:W-:Y:S01]  /*7ac0*/  @!P2 FMUL R100, R100, 0.5 ;  /* 0x3f0000006464a820 */ /* 0x000fe20000400000 */
[----:B------:R-:W2:Y:S01]  /*7ad0*/  MUFU.EX2 R96, R96 ;  /* 0x0000006000607308 */ /* 0x000ea20000000800 */
[----:B---3--:R-:W-:Y:S01]  /*7ae0*/  @!P6 FMUL R92, R92, R92 ;  /* 0x0000005c5c5ce220 */ /* 0x008fe20000400000 */
[----:B------:R-:W-:-:S03]  /*7af0*/  FSETP.GEU.AND P6, PT, R97, -126, PT ;  /* 0xc2fc00006100780b */ /* 0x000fc60003fce000 */
[----:B------:R-:W-:Y:S02]  /*7b00*/  FADD R140, R45, R92 ;  /* 0x0000005c2d8c7221 */ /* 0x000fe40000000000 */
[----:B------:R-:W-:Y:S01]  /*7b10*/  @!P3 FMUL R104, R104, 0.5 ;  /* 0x3f0000006868b820 */ /* 0x000fe20000400000 */
[----:B------:R-:W3:Y:S01]  /*7b20*/  MUFU.EX2 R100, R100 ;  /* 0x0000006400647308 */ /* 0x000ee20000000800 */
[----:B----4-:R-:W-:Y:S01]  /*7b30*/  @!P4 FMUL R93, R93, R93 ;  /* 0x0000005d5d5dc220 */ /* 0x010fe20000400000 */
[----:B------:R-:W-:Y:S02]  /*7b40*/  FSETP.GEU.AND P4, PT, R101, -126, PT ;  /* 0xc2fc00006500780b */ /* 0x000fe40003f8e000 */
[----:B-1----:R-:W-:Y:S01]  /*7b50*/  FMNMX R2, R2, R105, !PT ;  /* 0x0000006902027209 */ /* 0x002fe20007800000 */
[--C-:B------:R-:W-:Y:S01]  /*7b60*/  FFMA R105, R145, UR32, -R10.reuse ;  /* 0x0000002091697c23 */ /* 0x100fe2000800080a */
[----:B------:R-:W-:Y:S01]  /*7b70*/  FFMA R10, R149, UR32, -R10 ;  /* 0x00000020950a7c23 */ /* 0x000fe2000800080a */
[----:B------:R-:W-:Y:S01]  /*7b80*/  @!P6 FMUL R97, R97, 0.5 ;  /* 0x3f0000006161e820 */ /* 0x000fe20000400000 */
[----:B------:R-:W1:Y:S01]  /*7b90*/  MUFU.EX2 R104, R104 ;  /* 0x0000006800687308 */ /* 0x000e620000000800 */
[----:B--2---:R-:W-:Y:S01]  /*7ba0*/  @!P5 FMUL R96, R96, R96 ;  /* 0x000000606060d220 */ /* 0x004fe20000400000 */
[----:B------:R-:W-:-:S05]  /*7bb0*/  FSETP.GEU.AND P5, PT, R108, -126, PT ;  /* 0xc2fc00006c00780b */ /* 0x000fca0003fae000 */
[----:B------:R-:W-:Y:S01]  /*7bc0*/  @!P4 FMUL R101, R101, 0.5 ;  /* 0x3f0000006565c820 */ /* 0x000fe20000400000 */
[----:B------:R-:W2:Y:S01]  /*7bd0*/  MUFU.EX2 R97, R97 ;  /* 0x0000006100617308 */ /* 0x000ea20000000800 */
[----:B---3--:R-:W-:Y:S01]  /*7be0*/  @!P2 FMUL R100, R100, R100 ;  /* 0x000000646464a220 */ /* 0x008fe20000400000 */
[----:B------:R-:W-:-:S04]  /*7bf0*/  FSETP.NEU.AND P2, PT, R2, -INF , PT ;  /* 0xff8000000200780b */ /* 0x000fc80003f4d000 */
[----:B------:R-:W-:Y:S01]  /*7c00*/  FSEL R112, R2, RZ, P2 ;  /* 0x000000ff02707208 */ /* 0x000fe20001000000 */
[----:B------:R-:W-:Y:S01]  /*7c10*/  @!P5 FMUL R108, R108, 0.5 ;  /* 0x3f0000006c6cd820 */ /* 0x000fe20000400000 */
[----:B------:R-:W3:Y:S01]  /*7c20*/  MUFU.EX2 R101, R101 ;  /* 0x0000006500657308 */ /* 0x000ee20000000800 */
[----:B-1----:R-:W-:Y:S01]  /*7c30*/  @!P3 FMUL R104, R104, R104 ;  /* 0x000000686868b220 */ /* 0x002fe20000400000 */
[----:B------:R-:W-:Y:S01]  /*7c40*/  FSETP.GEU.AND P3, PT, R10, -126, PT ;  /* 0xc2fc00000a00780b */ /* 0x000fe20003f6e000 */
[----:B------:R-:W-:Y:S01]  /*7c50*/  FMUL R113, R112, UR32 ;  /* 0x0000002070717c20 */ /* 0x000fe20008400000 */
[----:B------:R-:W-:-:S03]  /*7c60*/  FSETP.GEU.AND P2, PT, R109, -126, PT ;  /* 0xc2fc00006d00780b */ /* 0x000fc60003f4e000 */
[--C-:B------:R-:W-:Y:S01]  /*7c70*/  FFMA R27, R27, UR32, -R113.reuse ;  /* 0x000000201b1b7c23 */ /* 0x100fe20008000871 */
[----:B------:R-:W1:Y:S01]  /*7c80*/  MUFU.EX2 R108, R108 ;  /* 0x0000006c006c7308 */ /* 0x000e620000000800 */
[--C-:B------:R-:W-:Y:S01]  /*7c90*/  FFMA R26, R26, UR32, -R113.reuse ;  /* 0x000000201a1a7c23 */ /* 0x100fe20008000871 */
[----:B--2---:R-:W-:Y:S01]  /*7ca0*/  @!P6 FMUL R97, R97, R97 ;  /* 0x000000616161e220 */ /* 0x004fe20000400000 */
[----:B------:R-:W-:Y:S01]  /*7cb0*/  FSETP.GEU.AND P6, PT, R105, -126, PT ;  /* 0xc2fc00006900780b */ /* 0x000fe20003fce000 */
[--C-:B------:R-:W-:Y:S01]  /*7cc0*/  FFMA R34, R34, UR32, -R113.reuse ;  /* 0x0000002022227c23 */ /* 0x100fe20008000871 */
[--C-:B------:R-:W-:Y:S01]  /*7cd0*/  FFMA R117, R35, UR32, -R113.reuse ;  /* 0x0000002023757c23 */ /* 0x100fe20008000871 */
[--C-:B------:R-:W-:Y:S01]  /*7ce0*/  FFMA R35, R38, UR32, -R113.reuse ;  /* 0x0000002026237c23 */ /* 0x100fe20008000871 */
[----:B------:R-:W-:Y:S01]  /*7cf0*/  @!P3 FMUL R10, R10, 0.5 ;  /* 0x3f0000000a0ab820 */ /* 0x000fe20000400000 */
[--C-:B------:R-:W-:Y:S01]  /*7d00*/  FFMA R30, R30, UR32, -R113.reuse ;  /* 0x000000201e1e7c23 */ /* 0x100fe20008000871 */
[----:B---3--:R-:W-:Y:S01]  /*7d10*/  @!P4 FMUL R101, R101, R101 ;  /* 0x000000656565c220 */ /* 0x008fe20000400000 */
[----:B------:R-:W-:Y:S01]  /*7d20*/  FSETP.GEU.AND P4, PT, R26, -126, PT ;  /* 0xc2fc00001a00780b */ /* 0x000fe20003f8e000 */
[--C-:B------:R-:W-:Y:S01]  /*7d30*/  FFMA R116, R31, UR32, -R113.reuse ;  /* 0x000000201f747c23 */ /* 0x100fe20008000871 */
[--C-:B------:R-:W-:Y:S01]  /*7d40*/  FFMA R43, R43, UR32, -R113.reuse ;  /* 0x000000202b2b7c23 */ /* 0x100fe20008000871 */
[----:B------:R-:W2:Y:S01]  /*7d50*/  MUFU.EX2 R10, R10 ;  /* 0x0000000a000a7308 */ /* 0x000ea20000000800 */
[----:B------:R-:W-:Y:S01]  /*7d60*/  @!P2 FMUL R109, R109, 0.5 ;  /* 0x3f0000006d6da820 */ /* 0x000fe20000400000 */
[--C-:B------:R-:W-:Y:S01]  /*7d70*/  FFMA R47, R47, UR32, -R113.reuse ;  /* 0x000000202f2f7c23 */ /* 0x100fe20008000871 */
[----:B------:R-:W-:Y:S01]  /*7d80*/  @!P6 FMUL R105, R105, 0.5 ;  /* 0x3f0000006969e820 */ /* 0x000fe20000400000 */
[----:B-1----:R-:W-:Y:S01]  /*7d90*/  @!P5 FMUL R108, R108, R108 ;  /* 0x0000006c6c6cd220 */ /* 0x002fe20000400000 */
[----:B------:R-:W-:Y:S01]  /*7da0*/  FSETP.GEU.AND P5, PT, R27, -126, PT ;  /* 0xc2fc00001b00780b */ /* 0x000fe20003fae000 */
[--C-:B------:R-:W-:Y:S01]  /*7db0*/  FFMA R39, R39, UR32, -R113.reuse ;  /* 0x0000002027277c23 */ /* 0x100fe20008000871 */
[--C-:B------:R-:W-:Y:S01]  /*7dc0*/  FFMA R46, R46, UR32, -R113.reuse ;  /* 0x000000202e2e7c23 */ /* 0x100fe20008000871 */
[----:B------:R-:W1:Y:S01]  /*7dd0*/  MUFU.EX2 R109, R109 ;  /* 0x0000006d006d7308 */ /* 0x000e620000000800 */
[--C-:B------:R-:W-:Y:S01]  /*7de0*/  FFMA R38, R42, UR32, -R113.reuse ;  /* 0x000000202a267c23 */ /* 0x100fe20008000871 */
[----:B------:R-:W-:Y:S01]  /*7df0*/  @!P4 FMUL R26, R26, 0.5 ;  /* 0x3f0000001a1ac820 */ /* 0x000fe20000400000 */
[--C-:B------:R-:W-:Y:S01]  /*7e00*/  FFMA R42, R50, UR32, -R113.reuse ;  /* 0x00000020322a7c23 */ /* 0x100fe20008000871 */
[--C-:B------:R-:W-:Y:S01]  /*7e10*/  FFMA R55, R55, UR32, -R113.reuse ;  /* 0x0000002037377c23 */ /* 0x100fe20008000871 */
[--C-:B------:R-:W-:Y:S01]  /*7e20*/  FFMA R63, R63, UR32, -R113.reuse ;  /* 0x000000203f3f7c23 */ /* 0x100fe20008000871 */
[--C-:B------:R-:W-:Y:S01]  /*7e30*/  FFMA R67, R67, UR32, -R113.reuse ;  /* 0x0000002043437c23 */ /* 0x100fe20008000871 */
[--C-:B------:R-:W-:Y:S01]  /*7e40*/  FFMA R59, R59, UR32, -R113.reuse ;  /* 0x000000203b3b7c23 */ /* 0x100fe20008000871 */
[----:B------:R-:W3:Y:S01]  /*7e50*/  MUFU.EX2 R105, R105 ;  /* 0x0000006900697308 */ /* 0x000ee20000000800 */
[----:B--2---:R-:W-:Y:S01]  /*7e60*/  @!P3 FMUL R10, R10, R10 ;  /* 0x0000000a0a0ab220 */ /* 0x004fe20000400000 */
[----:B------:R-:W-:Y:S01]  /*7e70*/  @!P5 FMUL R27, R27, 0.5 ;  /* 0x3f0000001b1bd820 */ /* 0x000fe20000400000 */
[----:B------:R-:W-:Y:S01]  /*7e80*/  FSETP.GEU.AND P3, PT, R34, -126, PT ;  /* 0xc2fc00002200780b */ /* 0x000fe20003f6e000 */
[--C-:B------:R-:W-:Y:S01]  /*7e90*/  FFMA R51, R51, UR32, -R113.reuse ;  /* 0x0000002033337c23 */ /* 0x100fe20008000871 */
[--C-:B------:R-:W-:Y:S01]  /*7ea0*/  FFMA R50, R70, UR32, -R113.reuse ;  /* 0x0000002046327c23 */ /* 0x100fe20008000871 */
[--C-:B------:R-:W-:Y:S01]  /*7eb0*/  FFMA R75, R75, UR32, -R113.reuse ;  /* 0x000000204b4b7c23 */ /* 0x100fe20008000871 */
[--C-:B------:R-:W-:Y:S01]  /*7ec0*/  FFMA R83, R83, UR32, -R113.reuse ;  /* 0x0000002053537c23 */ /* 0x100fe20008000871 */
[----:B------:R-:W2:Y:S01]  /*7ed0*/  MUFU.EX2 R27, R27 ;  /* 0x0000001b001b7308 */ /* 0x000ea20000000800 */
[----:B-1----:R-:W-:Y:S01]  /*7ee0*/  @!P2 FMUL R109, R109, R109 ;  /* 0x0000006d6d6da220 */ /* 0x002fe20000400000 */
[----:B------:R-:W-:Y:S01]  /*7ef0*/  FSETP.GEU.AND P2, PT, R116, -126, PT ;  /* 0xc2fc00007400780b */ /* 0x000fe20003f4e000 */
[--C-:B------:R-:W-:Y:S01]  /*7f00*/  FFMA R79, R79, UR32, -R113.reuse ;  /* 0x000000204f4f7c23 */ /* 0x100fe20008000871 */
[--C-:B------:R-:W-:Y:S01]  /*7f10*/  FFMA R71, R71, UR32, -R113.reuse ;  /* 0x0000002047477c23 */ /* 0x100fe20008000871 */
[--C-:B------:R-:W-:Y:S01]  /*7f20*/  FFMA R70, R102, UR32, -R113.reuse ;  /* 0x0000002066467c23 */ /* 0x100fe20008000871 */
[--C-:B------:R-:W-:Y:S01]  /*7f30*/  FFMA R102, R115, UR32, -R113.reuse ;  /* 0x0000002073667c23 */ /* 0x100fe20008000871 */
[--C-:B------:R-:W-:Y:S01]  /*7f40*/  FFMA R130, R130, UR32, -R113.reuse ;  /* 0x0000002082827c23 */ /* 0x100fe20008000871 */
[----:B------:R-:W1:Y:S01]  /*7f50*/  MUFU.EX2 R26, R26 ;  /* 0x0000001a001a7308 */ /* 0x000e620000000800 */
[----:B---3--:R-:W-:Y:S01]  /*7f60*/  @!P6 FMUL R105, R105, R105 ;  /* 0x000000696969e220 */ /* 0x008fe20000400000 */
[----:B------:R-:W-:Y:S01]  /*7f70*/  FSETP.GEU.AND P6, PT, R30, -126, PT ;  /* 0xc2fc00001e00780b */ /* 0x000fe20003fce000 */
[----:B------:R-:W-:Y:S01]  /*7f80*/  @!P3 FMUL R34, R34, 0.5 ;  /* 0x3f0000002222b820 */ /* 0x000fe20000400000 */
[--C-:B------:R-:W-:Y:S01]  /*7f90*/  FFMA R127, R127, UR32, -R113.reuse ;  /* 0x000000207f7f7c23 */ /* 0x100fe20008000871 */
[--C-:B------:R-:W-:Y:S01]  /*7fa0*/  FFMA R115, R134, UR32, -R113.reuse ;  /* 0x0000002086737c23 */ /* 0x100fe20008000871 */
[--C-:B------:R-:W-:Y:S01]  /*7fb0*/  FFMA R138, R138, UR32, -R113.reuse ;  /* 0x000000208a8a7c23 */ /* 0x100fe20008000871 */
[----:B------:R-:W-:Y:S01]  /*7fc0*/  @!P2 FMUL R116, R116, 0.5 ;  /* 0x3f0000007474a820 */ /* 0x000fe20000400000 */
[--C-:B------:R-:W-:Y:S01]  /*7fd0*/  FFMA R119, R119, UR32, -R113.reuse ;  /* 0x0000002077777c23 */ /* 0x100fe20008000871 */
[----:B--2---:R-:W-:Y:S01]  /*7fe0*/  @!P5 FMUL R27, R27, R27 ;  /* 0x0000001b1b1bd220 */ /* 0x004fe20000400000 */
[----:B------:R-:W-:Y:S01]  /*7ff0*/  FSETP.GEU.AND P5, PT, R35, -126, PT ;  /* 0xc2fc00002300780b */ /* 0x000fe20003fae000 */
[----:B------:R-:W2:Y:S01]  /*8000*/  MUFU.EX2 R34, R34 ;  /* 0x0000002200227308 */ /* 0x000ea20000000800 */
[--C-:B------:R-:W-:Y:S01]  /*8010*/  FFMA R144, R142, UR32, -R113.reuse ;  /* 0x000000208e907c23 */ /* 0x100fe20008000871 */
[--C-:B------:R-:W-:Y:S01]  /*8020*/  FFMA R148, R143, UR32, -R113.reuse ;  /* 0x000000208f947c23 */ /* 0x100fe20008000871 */
[----:B------:R-:W-:Y:S01]  /*8030*/  FFMA R149, R146, UR32, -R113 ;  /* 0x0000002092957c23 */ /* 0x000fe20008000871 */
[----:B------:R-:W-:Y:S01]  /*8040*/  @!P6 FMUL R30, R30, 0.5 ;  /* 0x3f0000001e1ee820 */ /* 0x000fe20000400000 */
[----:B------:R-:W-:Y:S01]  /*8050*/  FADD R134, R25, R60 ;  /* 0x0000003c19867221 */ /* 0x000fe20000000000 */
[----:B-1----:R-:W-:Y:S01]  /*8060*/  @!P4 FMUL R26, R26, R26 ;  /* 0x0000001a1a1ac220 */ /* 0x002fe20000400000 */
[----:B------:R-:W-:Y:S01]  /*8070*/  FSETP.GEU.AND P4, PT, R117, -126, PT ;  /* 0xc2fc00007500780b */ /* 0x000fe20003f8e000 */
[----:B------:R1:W3:Y:S01]  /*8080*/  MUFU.EX2 R31, R30 ;  /* 0x0000001e001f7308 */ /* 0x0002e20000000800 */
[----:B------:R-:W-:Y:S01]  /*8090*/  FADD R142, R44, R89 ;  /* 0x000000592c8e7221 */ /* 0x000fe20000000000 */
[----:B------:R-:W-:Y:S01]  /*80a0*/  FADD R143, R202, R23 ;  /* 0x00000017ca8f7221 */ /* 0x000fe20000000000 */
[----:B------:R-:W-:Y:S01]  /*80b0*/  FADD R146, R68, R93 ;  /* 0x0000005d44927221 */ /* 0x000fe20000000000 */
[----:B------:R-:W-:Y:S01]  /*80c0*/  @!P5 FMUL R35, R35, 0.5 ;  /* 0x3f0000002323d820 */ /* 0x000fe20000400000 */
[----:B------:R-:W-:Y:S01]  /*80d0*/  FADD R141, R141, R142 ;  /* 0x0000008e8d8d7221 */ /* 0x000fe20000000000 */
[----:B------:R-:W-:Y:S01]  /*80e0*/  FADD R142, R36, R73 ;  /* 0x00000049248e7221 */ /* 0x000fe20000000000 */
[----:B------:R-:W-:Y:S01]  /*80f0*/  FADD R145, R64, R109 ;  /* 0x0000006d40917221 */ /* 0x000fe20000000000 */
[----:B------:R-:W4:Y:S01]  /*8100*/  MUFU.EX2 R116, R116 ;  /* 0x0000007400747308 */ /* 0x000f220000000800 */
[----:B--2---:R-:W-:Y:S01]  /*8110*/  @!P3 FMUL R34, R34, R34 ;  /* 0x000000222222b220 */ /* 0x004fe20000400000 */
[----:B------:R-:W-:Y:S01]  /*8120*/  FSETP.GEU.AND P3, PT, R43, -126, PT ;  /* 0xc2fc00002b00780b */ /* 0x000fe20003f6e000 */
[----:B-1----:R-:W-:Y:S01]  /*8130*/  FADD R30, -R112, R7 ;  /* 0x00000007701e7221 */ /* 0x002fe20000000100 */
[----:B------:R-:W-:Y:S01]  /*8140*/  @!P4 FMUL R117, R117, 0.5 ;  /* 0x3f0000007575c820 */ /* 0x000fe20000400000 */
[----:B------:R-:W-:Y:S01]  /*8150*/  FADD R112, R49, R100 ;  /* 0x0000006431707221 */ /* 0x000fe20000000000 */
[----:B------:R-:W-:Y:S01]  /*8160*/  FADD R143, R143, R146 ;  /* 0x000000928f8f7221 */ /* 0x000fe20000000000 */
[----:B------:R-:W-:Y:S01]  /*8170*/  FADD R146, R13, R80 ;  /* 0x000000500d927221 */ /* 0x000fe20000000000 */
[----:B------:R-:W1:Y:S01]  /*8180*/  MUFU.EX2 R35, R35 ;  /* 0x0000002300237308 */ /* 0x000e620000000800 */
[----:B---3--:R-:W-:Y:S01]  /*8190*/  @!P6 FMUL R31, R31, R31 ;  /* 0x0000001f1f1fe220 */ /* 0x008fe20000400000 */
[----:B------:R-:W-:Y:S01]  /*81a0*/  FSETP.GEU.AND P6, PT, R39, -126, PT ;  /* 0xc2fc00002700780b */ /* 0x000fe20003fce000 */
[----:B------:R-:W-:Y:S01]  /*81b0*/  FMUL R30, R30, UR32 ;  /* 0x000000201e1e7c20 */ /* 0x000fe20008400000 */
[----:B------:R-:W-:-:S02]  /*81c0*/  F2FP.BF16.F32.PACK_AB R44, R44, R45 ;  /* 0x0000002d2c2c723e */ /* 0x000fc400000010ff */
[----:B------:R-:W-:Y:S01]  /*81d0*/  F2FP.BF16.F32.PACK_AB R36, R36, R37 ;  /* 0x000000252424723e */ /* 0x000fe200000010ff */
[----:B------:R-:W-:Y:S01]  /*81e0*/  @!P3 FMUL R43, R43, 0.5 ;  /* 0x3f0000002b2bb820 */ /* 0x000fe20000400000 */
[----:B------:R-:W2:Y:S01]  /*81f0*/  MUFU.EX2 R117, R117 ;  /* 0x0000007500757308 */ /* 0x000ea20000000800 */
[----:B----4-:R-:W-:Y:S01]  /*8200*/  @!P2 FMUL R116, R116, R116 ;  /* 0x000000747474a220 */ /* 0x010fe20000400000 */
[----:B------:R-:W-:-:S05]  /*8210*/  FSETP.GEU.AND P2, PT, R38, -126, PT ;  /* 0xc2fc00002600780b */ /* 0x000fca0003f4e000 */
[----:B------:R-:W-:Y:S01]  /*8220*/  @!P6 FMUL R39, R39, 0.5 ;  /* 0x3f0000002727e820 */ /* 0x000fe20000400000 */
[----:B------:R3:W4:Y:S01]  /*8230*/  MUFU.EX2 R121, R43 ;  /* 0x0000002b00797308 */ /* 0x0007220000000800 */
[----:B-1----:R-:W-:Y:S01]  /*8240*/  @!P5 FMUL R35, R35, R35 ;  /* 0x000000232323d220 */ /* 0x002fe20000400000 */
[----:B------:R-:W-:-:S05]  /*8250*/  FSETP.GEU.AND P5, PT, R47, -126, PT ;  /* 0xc2fc00002f00780b */ /* 0x000fca0003fae000 */
[----:B------:R-:W-:Y:S01]  /*8260*/  @!P2 FMUL R38, R38, 0.5 ;  /* 0x3f0000002626a820 */ /* 0x000fe20000400000 */
[----:B------:R-:W1:Y:S01]  /*8270*/  MUFU.EX2 R120, R39 ;  /* 0x0000002700787308 */ /* 0x000e620000000800 */
[----:B--2---:R-:W-:Y:S01]  /*8280*/  @!P4 FMUL R117, R117, R117 ;  /* 0x000000757575c220 */ /* 0x004fe20000400000 */
[----:B------:R-:W-:Y:S01]  /*8290*/  FSETP.GEU.AND P4, PT, R46, -126, PT ;  /* 0xc2fc00002e00780b */ /* 0x000fe20003f8e000 */
[--C-:B---3--:R-:W-:Y:S01]  /*82a0*/  FFMA R43, R54, UR32, -R113.reuse ;  /* 0x00000020362b7c23 */ /* 0x108fe20008000871 */
[--C-:B------:R-:W-:Y:S01]  /*82b0*/  FFMA R54, R74, UR32, -R113.reuse ;  /* 0x000000204a367c23 */ /* 0x100fe20008000871 */
[--C-:B------:R-:W-:Y:S01]  /*82c0*/  FFMA R74, R122, UR32, -R113.reuse ;  /* 0x000000207a4a7c23 */ /* 0x100fe20008000871 */
[----:B------:R-:W-:Y:S01]  /*82d0*/  FFMA R122, R135, UR32, -R113 ;  /* 0x00000020877a7c23 */ /* 0x000fe20008000871 */
[----:B------:R-:W-:Y:S01]  /*82e0*/  @!P5 FMUL R47, R47, 0.5 ;  /* 0x3f0000002f2fd820 */ /* 0x000fe20000400000 */
[----:B------:R-:W2:Y:S01]  /*82f0*/  MUFU.EX2 R38, R38 ;  /* 0x0000002600267308 */ /* 0x000ea20000000800 */
[----:B----4-:R-:W-:Y:S01]  /*8300*/  @!P3 FMUL R121, R121, R121 ;  /* 0x000000797979b220 */ /* 0x010fe20000400000 */
[----:B------:R-:W-:Y:S01]  /*8310*/  FSETP.GEU.AND P3, PT, R43, -126, PT ;  /* 0xc2fc00002b00780b */ /* 0x000fe20003f6e000 */
[----:B------:R-:W-:-:S04]  /*8320*/  FADD R135, R203, R72 ;  /* 0x00000048cb877221 */ /* 0x000fc80000000000 */
[----:B------:R-:W-:Y:S01]  /*8330*/  @!P4 FMUL R46, R46, 0.5 ;  /* 0x3f0000002e2ec820 */ /* 0x000fe20000400000 */
[----:B------:R3:W4:Y:S01]  /*8340*/  MUFU.EX2 R124, R47 ;  /* 0x0000002f007c7308 */ /* 0x0007220000000800 */
[----:B-1----:R-:W-:Y:S01]  /*8350*/  @!P6 FMUL R120, R120, R120 ;  /* 0x000000787878e220 */ /* 0x002fe20000400000 */
[----:B------:R-:W-:-:S05]  /*8360*/  FSETP.GEU.AND P6, PT, R42, -126, PT ;  /* 0xc2fc00002a00780b */ /* 0x000fca0003fce000 */
[----:B------:R-:W-:Y:S01]  /*8370*/  @!P3 FMUL R43, R43, 0.5 ;  /* 0x3f0000002b2bb820 */ /* 0x000fe20000400000 */
[----:B------:R1:W5:Y:S01]  /*8380*/  MUFU.EX2 R39, R46 ;  /* 0x0000002e00277308 */ /* 0x0003620000000800 */
[--C-:B---3--:R-:W-:Y:S01]  /*8390*/  FFMA R47, R58, UR32, -R113.reuse ;  /* 0x000000203a2f7c23 */ /* 0x108fe20008000871 */
[----:B--2---:R-:W-:Y:S01]  /*83a0*/  @!P2 FMUL R38, R38, R38 ;  /* 0x000000262626a220 */ /* 0x004fe20000400000 */
[----:B------:R-:W-:Y:S01]  /*83b0*/  FSETP.GEU.AND P2, PT, R51, -126, PT ;  /* 0xc2fc00003300780b */ /* 0x000fe20003f4e000 */
[--C-:B------:R-:W-:Y:S01]  /*83c0*/  FFMA R58, R82, UR32, -R113.reuse ;  /* 0x00000020523a7c23 */ /* 0x100fe20008000871 */
[--C-:B------:R-:W-:Y:S01]  /*83d0*/  FFMA R82, R110, UR32, -R113.reuse ;  /* 0x000000206e527c23 */ /* 0x100fe20008000871 */
[--C-:B------:R-:W-:Y:S01]  /*83e0*/  FFMA R110, R147, UR32, -R113.reuse ;  /* 0x00000020936e7c23 */ /* 0x100fe20008000871 */
[----:B------:R-:W-:Y:S01]  /*83f0*/  @!P6 FMUL R42, R42, 0.5 ;  /* 0x3f0000002a2ae820 */ /* 0x000fe20000400000 */
[----:B------:R-:W2:Y:S01]  /*8400*/  MUFU.EX2 R43, R43 ;  /* 0x0000002b002b7308 */ /* 0x000ea20000000800 */
[----:B----4-:R-:W-:Y:S01]  /*8410*/  @!P5 FMUL R124, R124, R124 ;  /* 0x0000007c7c7cd220 */ /* 0x010fe20000400000 */
[----:B------:R-:W-:Y:S01]  /*8420*/  FSETP.GEU.AND P5, PT, R47, -126, PT ;  /* 0xc2fc00002f00780b */ /* 0x000fe20003fae000 */
[----:B-1----:R-:W-:Y:S01]  /*8430*/  FFMA R46, R66, UR32, -R113 ;  /* 0x00000020422e7c23 */ /* 0x002fe20008000871 */
[----:B------:R-:W-:-:S04]  /*8440*/  FADD R147, R17, R10 ;  /* 0x0000000a11937221 */ /* 0x000fc80000000000 */
[----:B------:R-:W1:Y:S01]  /*8450*/  MUFU.EX2 R42, R42 ;  /* 0x0000002a002a7308 */ /* 0x000e620000000800 */
[----:B-----5:R-:W-:Y:S01]  /*8460*/  @!P4 FMUL R39, R39, R39 ;  /* 0x000000272727c220 */ /* 0x020fe20000400000 */
[----:B------:R-:W-:Y:S01]  /*8470*/  FSETP.GEU.AND P4, PT, R55, -126, PT ;  /* 0xc2fc00003700780b */ /* 0x000fe20003f8e000 */
[----:B------:R-:W-:Y:S01]  /*8480*/  @!P2 FMUL R51, R51, 0.5 ;  /* 0x3f0000003333a820 */ /* 0x000fe20000400000 */
[----:B------:R-:W-:-:S03]  /*8490*/  FADD R146, R146, R147 ;  /* 0x0000009392927221 */ /* 0x000fc60000000000 */
[----:B------:R-:W-:Y:S01]  /*84a0*/  @!P5 FMUL R47, R47, 0.5 ;  /* 0x3f0000002f2fd820 */ /* 0x000fe20000400000 */
[----:B------:R3:W4:Y:S01]  /*84b0*/  MUFU.EX2 R125, R51 ;  /* 0x00000033007d7308 */ /* 0x0007220000000800 */
[----:B--2---:R-:W-:Y:S01]  /*84c0*/  @!P3 FMUL R43, R43, R43 ;  /* 0x0000002b2b2bb220 */ /* 0x004fe20000400000 */
[----:B------:R-:W-:-:S05]  /*84d0*/  FSETP.GEU.AND P3, PT, R63, -126, PT ;  /* 0xc2fc00003f00780b */ /* 0x000fca0003f6e000 */
[----:B------:R-:W-:Y:S01]  /*84e0*/  @!P4 FMUL R55, R55, 0.5 ;  /* 0x3f0000003737c820 */ /* 0x000fe20000400000 */
[----:B------:R-:W2:Y:S01]  /*84f0*/  MUFU.EX2 R47, R47 ;  /* 0x0000002f002f7308 */ /* 0x000ea20000000800 */
[----:B-1----:R-:W-:Y:S01]  /*8500*/  @!P6 FMUL R42, R42, R42 ;  /* 0x0000002a2a2ae220 */ /* 0x002fe20000400000 */
[----:B------:R-:W-:Y:S01]  /*8510*/  FSETP.GEU.AND P6, PT, R59, -126, PT ;  /* 0xc2fc00003b00780b */ /* 0x000fe20003fce000 */
[--C-:B---3--:R-:W-:Y:S01]  /*8520*/  FFMA R51, R62, UR32, -R113.reuse ;  /* 0x000000203e337c23 */ /* 0x108fe20008000871 */
[--C-:B------:R-:W-:Y:S01]  /*8530*/  FFMA R62, R94, UR32, -R113.reuse ;  /* 0x000000205e3e7c23 */ /* 0x100fe20008000871 */
[--C-:B------:R-:W-:Y:S01]  /*8540*/  FFMA R94, R99, UR32, -R113.reuse ;  /* 0x00000020635e7c23 */ /* 0x100fe20008000871 */
[--C-:B------:R-:W-:Y:S01]  /*8550*/  FFMA R99, R111, UR32, -R113.reuse ;  /* 0x000000206f637c23 */ /* 0x100fe20008000871 */
[----:B------:R-:W-:Y:S01]  /*8560*/  @!P3 FMUL R63, R63, 0.5 ;  /* 0x3f0000003f3fb820 */ /* 0x000fe20000400000 */
[----:B------:R1:W3:Y:S01]  /*8570*/  MUFU.EX2 R128, R55 ;  /* 0x0000003700807308 */ /* 0x0002e20000000800 */
[----:B----4-:R-:W-:Y:S01]  /*8580*/  @!P2 FMUL R125, R125, R125 ;  /* 0x0000007d7d7da220 */ /* 0x010fe20000400000 */
[----:B------:R-:W-:Y:S01]  /*8590*/  FSETP.GEU.AND P2, PT, R51, -126, PT ;  /* 0xc2fc00003300780b */ /* 0x000fe20003f4e000 */
[----:B------:R-:W-:Y:S01]  /*85a0*/  FFMA R111, R139, UR32, -R113 ;  /* 0x000000208b6f7c23 */ /* 0x000fe20008000871 */
[----:B------:R-:W-:Y:S01]  /*85b0*/  FADD R139, R24, R57 ;  /* 0x00000039188b7221 */ /* 0x000fe20000000000 */
[----:B------:R-:W-:-:S02]  /*85c0*/  F2FP.BF16.F32.PACK_AB R24, R205, R24 ;  /* 0x00000018cd18723e */ /* 0x000fc400000010ff */
[----:B------:R-:W-:Y:S01]  /*85d0*/  @!P6 FMUL R59, R59, 0.5 ;  /* 0x3f0000003b3be820 */ /* 0x000fe20000400000 */
[----:B------:R4:W5:Y:S01]  /*85e0*/  MUFU.EX2 R66, R63 ;  /* 0x0000003f00427308 */ /* 0x0009620000000800 */
[----:B--2---:R-:W-:Y:S01]  /*85f0*/  @!P5 FMUL R47, R47, R47 ;  /* 0x0000002f2f2fd220 */ /* 0x004fe20000400000 */
[----:B------:R-:W-:Y:S01]  /*8600*/  FSETP.GEU.AND P5, PT, R67, -126, PT ;  /* 0xc2fc00004300780b */ /* 0x000fe20003fae000 */
[--C-:B-1----:R-:W-:Y:S01]  /*8610*/  FFMA R55, R78, UR32, -R113.reuse ;  /* 0x000000204e377c23 */ /* 0x102fe20008000871 */
[----:B------:R-:W-:Y:S01]  /*8620*/  FFMA R78, R126, UR32, -R113 ;  /* 0x000000207e4e7c23 */ /* 0x000fe20008000871 */
[----:B------:R-:W-:Y:S01]  /*8630*/  FADD R126, R28, R61 ;  /* 0x0000003d1c7e7221 */ /* 0x000fe20000000000 */
[----:B------:R-:W-:Y:S01]  /*8640*/  FADD R139, R139, R140 ;  /* 0x0000008c8b8b7221 */ /* 0x000fe20000000000 */
[----:B------:R-:W-:Y:S01]  /*8650*/  @!P2 FMUL R51, R51, 0.5 ;  /* 0x3f0000003333a820 */ /* 0x000fe20000400000 */
[----:B------:R1:W2:Y:S01]  /*8660*/  MUFU.EX2 R132, R59 ;  /* 0x0000003b00847308 */ /* 0x0002a20000000800 */
[----:B---3--:R-:W-:Y:S01]  /*8670*/  @!P4 FMUL R128, R128, R128 ;  /* 0x000000808080c220 */ /* 0x008fe20000400000 */
[----:B------:R-:W-:Y:S01]  /*8680*/  FSETP.GEU.AND P4, PT, R46, -126, PT ;  /* 0xc2fc00002e00780b */ /* 0x000fe20003f8e000 */
[--C-:B----4-:R-:W-:Y:S01]  /*8690*/  FFMA R63, R90, UR32, -R113.reuse ;  /* 0x000000205a3f7c23 */ /* 0x110fe20008000871 */
[--C-:B------:R-:W-:Y:S01]  /*86a0*/  FFMA R90, R91, UR32, -R113.reuse ;  /* 0x000000205b5a7c23 */ /* 0x100fe20008000871 */
[--C-:B------:R-:W-:Y:S01]  /*86b0*/  FFMA R91, R95, UR32, -R113.reuse ;  /* 0x000000205f5b7c23 */ /* 0x100fe20008000871 */
[--C-:B------:R-:W-:Y:S01]  /*86c0*/  FFMA R95, R103, UR32, -R113.reuse ;  /* 0x00000020675f7c23 */ /* 0x100fe20008000871 */
[----:B------:R-:W-:Y:S01]  /*86d0*/  @!P5 FMUL R67, R67, 0.5 ;  /* 0x3f0000004343d820 */ /* 0x000fe20000400000 */
[----:B------:R-:W3:Y:S01]  /*86e0*/  MUFU.EX2 R51, R51 ;  /* 0x0000003300337308 */ /* 0x000ee20000000800 */
[----:B-----5:R-:W-:Y:S01]  /*86f0*/  @!P3 FMUL R66, R66, R66 ;  /* 0x000000424242b220 */ /* 0x020fe20000400000 */
[----:B------:R-:W-:Y:S01]  /*8700*/  FSETP.GEU.AND P3, PT, R54, -126, PT ;  /* 0xc2fc00003600780b */ /* 0x000fe20003f6e000 */
[--C-:B-1----:R-:W-:Y:S01]  /*8710*/  FFMA R59, R86, UR32, -R113.reuse ;  /* 0x00000020563b7c23 */ /* 0x102fe20008000871 */
[--C-:B------:R-:W-:Y:S01]  /*8720*/  FFMA R86, R87, UR32, -R113.reuse ;  /* 0x0000002057567c23 */ /* 0x100fe20008000871 */
[----:B------:R-:W-:Y:S01]  /*8730*/  FFMA R103, R151, UR32, -R113 ;  /* 0x0000002097677c23 */ /* 0x000fe20008000871 */
[----:B------:R-:W-:Y:S01]  /*8740*/  FADD R140, R37, R76 ;  /* 0x0000004c258c7221 */ /* 0x000fe20000000000 */
[----:B------:R-:W-:Y:S01]  /*8750*/  @!P4 FMUL R46, R46, 0.5 ;  /* 0x3f0000002e2ec820 */ /* 0x000fe20000400000 */
[----:B------:R-:W1:Y:S01]  /*8760*/  MUFU.EX2 R67, R67 ;  /* 0x0000004300437308 */ /* 0x000e620000000800 */
[----:B--2---:R-:W-:Y:S01]  /*8770*/  @!P6 FMUL R132, R132, R132 ;  /* 0x000000848484e220 */ /* 0x004fe20000400000 */
[----:B------:R-:W-:-:S02]  /*8780*/  FSETP.GEU.AND P6, PT, R50, -126, PT ;  /* 0xc2fc00003200780b */ /* 0x000fc40003fce000 */
[----:B------:R-:W-:Y:S02]  /*8790*/  F2FP.BF16.F32.PACK_AB R28, R29, R28 ;  /* 0x0000001c1d1c723e */ /* 0x000fe400000010ff */
[----:B------:R-:W-:Y:S01]  /*87a0*/  F2FP.BF16.F32.PACK_AB R37, R125, R42 ;  /* 0x0000002a7d25723e */ /* 0x000fe200000010ff */
[----:B------:R-:W-:Y:S01]  /*87b0*/  @!P3 FMUL R54, R54, 0.5 ;  /* 0x3f0000003636b820 */ /* 0x000fe20000400000 */
[----:B------:R-:W2:Y:S01]  /*87c0*/  MUFU.EX2 R46, R46 ;  /* 0x0000002e002e7308 */ /* 0x000ea20000000800 */
[----:B---3--:R-:W-:Y:S01]  /*87d0*/  @!P2 FMUL R51, R51, R51 ;  /* 0x000000333333a220 */ /* 0x008fe20000400000 */
[----:B------:R-:W-:-:S05]  /*87e0*/  FSETP.GEU.AND P2, PT, R71, -126, PT ;  /* 0xc2fc00004700780b */ /* 0x000fca0003f4e000 */
[----:B------:R-:W-:Y:S01]  /*87f0*/  @!P6 FMUL R50, R50, 0.5 ;  /* 0x3f0000003232e820 */ /* 0x000fe20000400000 */
[----:B------:R-:W3:Y:S01]  /*8800*/  MUFU.EX2 R54, R54 ;  /* 0x0000003600367308 */ /* 0x000ee20000000800 */
[----:B-1----:R-:W-:Y:S01]  /*8810*/  @!P5 FMUL R67, R67, R67 ;  /* 0x000000434343d220 */ /* 0x002fe20000400000 */
[----:B------:R-:W-:-:S05]  /*8820*/  FSETP.GEU.AND P5, PT, R55, -126, PT ;  /* 0xc2fc00003700780b */ /* 0x000fca0003fae000 */
[----:B------:R-:W-:Y:S01]  /*8830*/  @!P2 FMUL R71, R71, 0.5 ;  /* 0x3f0000004747a820 */ /* 0x000fe20000400000 */
[----:B------:R-:W1:Y:S01]  /*8840*/  MUFU.EX2 R50, R50 ;  /* 0x0000003200327308 */ /* 0x000e620000000800 */
[----:B--2---:R-:W-:Y:S01]  /*8850*/  @!P4 FMUL R46, R46, R46 ;  /* 0x0000002e2e2ec220 */ /* 0x004fe20000400000 */
[----:B------:R-:W-:-:S04]  /*8860*/  FSETP.GEU.AND P4, PT, R75, -126, PT ;  /* 0xc2fc00004b00780b */ /* 0x000fc80003f8e000 */
[----:B------:R-:W-:Y:S01]  /*8870*/  F2FP.BF16.F32.PACK_AB R45, R67, R46 ;  /* 0x0000002e432d723e */ /* 0x000fe200000010ff */
[----:B------:R-:W-:Y:S01]  /*8880*/  @!P5 FMUL R55, R55, 0.5 ;  /* 0x3f0000003737d820 */ /* 0x000fe20000400000 */
[----:B------:R2:W4:Y:S01]  /*8890*/  MUFU.EX2 R129, R71 ;  /* 0x0000004700817308 */ /* 0x0005220000000800 */
[----:B---3--:R-:W-:Y:S01]  /*88a0*/  @!P3 FMUL R54, R54, R54 ;  /* 0x000000363636b220 */ /* 0x008fe20000400000 */
[----:B------:R-:W-:-:S05]  /*88b0*/  FSETP.GEU.AND P3, PT, R83, -126, PT ;  /* 0xc2fc00005300780b */ /* 0x000fca0003f6e000 */
[----:B------:R-:W-:Y:S01]  /*88c0*/  @!P4 FMUL R75, R75, 0.5 ;  /* 0x3f0000004b4bc820 */ /* 0x000fe20000400000 */
[----:B------:R-:W3:Y:S01]  /*88d0*/  MUFU.EX2 R55, R55 ;  /* 0x0000003700377308 */ /* 0x000ee20000000800 */
[----:B-1----:R-:W-:Y:S01]  /*88e0*/  @!P6 FMUL R50, R50, R50 ;  /* 0x000000323232e220 */ /* 0x002fe20000400000 */
[----:B------:R-:W-:Y:S01]  /*88f0*/  FSETP.GEU.AND P6, PT, R79, -126, PT ;  /* 0xc2fc00004f00780b */ /* 0x000fe20003fce000 */
[--C-:B--2---:R-:W-:Y:S01]  /*8900*/  FFMA R71, R98, UR32, -R113.reuse ;  /* 0x0000002062477c23 */ /* 0x104fe20008000871 */
[----:B------:R-:W-:Y:S01]  /*8910*/  FFMA R98, R107, UR32, -R113 ;  /* 0x000000206b627c23 */ /* 0x000fe20008000871 */
[----:B------:R-:W-:Y:S02]  /*8920*/  FADD R107, R41, R84 ;  /* 0x00000054296b7221 */ /* 0x000fe40000000000 */
[----:B------:R-:W-:Y:S01]  /*8930*/  @!P3 FMUL R83, R83, 0.5 ;  /* 0x3f0000005353b820 */ /* 0x000fe20000400000 */
[----:B------:R1:W2:Y:S01]  /*8940*/  MUFU.EX2 R133, R75 ;  /* 0x0000004b00857308 */ /* 0x0002a20000000800 */
[----:B----4-:R-:W-:Y:S01]  /*8950*/  @!P2 FMUL R129, R129, R129 ;  /* 0x000000818181a220 */ /* 0x010fe20000400000 */
[----:B------:R-:W-:Y:S01]  /*8960*/  FSETP.GEU.AND P2, PT, R58, -126, PT ;  /* 0xc2fc00003a00780b */ /* 0x000fe20003f4e000 */
[----:B------:R-:W-:Y:S01]  /*8970*/  FADD R126, R126, R107 ;  /* 0x0000006b7e7e7221 */ /* 0x000fe20000000000 */
[C---:B------:R-:W-:Y:S01]  /*8980*/  FADD R107, R40.reuse, R81 ;  /* 0x00000051286b7221 */ /* 0x040fe20000000000 */
[----:B------:R-:W-:-:S02]  /*8990*/  F2FP.BF16.F32.PACK_AB R40, R40, R41 ;  /* 0x000000292828723e */ /* 0x000fc400000010ff */
[----:B------:R-:W-:Y:S01]  /*89a0*/  @!P6 FMUL R79, R79, 0.5 ;  /* 0x3f0000004f4fe820 */ /* 0x000fe20000400000 */
[----:B------:R4:W5:Y:S01]  /*89b0*/  MUFU.EX2 R87, R83 ;  /* 0x0000005300577308 */ /* 0x0009620000000800 */
[----:B---3--:R-:W-:Y:S01]  /*89c0*/  @!P5 FMUL R55, R55, R55 ;  /* 0x000000373737d220 */ /* 0x008fe20000400000 */
[----:B------:R-:W-:Y:S01]  /*89d0*/  FSETP.GEU.AND P5, PT, R86, -126, PT ;  /* 0xc2fc00005600780b */ /* 0x000fe20003fae000 */
[----:B-1----:R-:W-:Y:S01]  /*89e0*/  FFMA R75, R123, UR32, -R113 ;  /* 0x000000207b4b7c23 */ /* 0x002fe20008000871 */
[----:B------:R-:W-:Y:S01]  /*89f0*/  FADD R123, -R8, R9 ;  /* 0x00000009087b7221 */ /* 0x000fe20000000100 */
[--C-:B------:R-:W-:Y:S01]  /*8a00*/  FFMA R8, R150, UR32, -R113.reuse ;  /* 0x0000002096087c23 */ /* 0x100fe20008000871 */
[----:B------:R-:W-:Y:S01]  /*8a10*/  F2FP.BF16.F32.PACK_AB R41, R132, R47 ;  /* 0x0000002f8429723e */ /* 0x000fe200000010ff */
[----:B------:R-:W-:Y:S01]  /*8a20*/  @!P2 FMUL R58, R58, 0.5 ;  /* 0x3f0000003a3aa820 */ /* 0x000fe20000400000 */
[----:B------:R1:W3:Y:S01]  /*8a30*/  MUFU.EX2 R136, R79 ;  /* 0x0000004f00887308 */ /* 0x0002e20000000800 */
[----:B--2---:R-:W-:Y:S01]  /*8a40*/  @!P4 FMUL R133, R133, R133 ;  /* 0x000000858585c220 */ /* 0x004fe20000400000 */
[----:B------:R-:W-:Y:S01]  /*8a50*/  FSETP.GEU.AND P4, PT, R59, -126, PT ;  /* 0xc2fc00003b00780b */ /* 0x000fe20003f8e000 */
[----:B----4-:R-:W-:Y:S01]  /*8a60*/  FFMA R83, R114, UR32, -R113 ;  /* 0x0000002072537c23 */ /* 0x010fe20008000871 */
[C---:B------:R-:W-:Y:S01]  /*8a70*/  FADD R114, R48.reuse, R97 ;  /* 0x0000006130727221 */ /* 0x040fe20000000000 */
[----:B------:R-:W-:Y:S01]  /*8a80*/  FMUL R123, R123, UR32 ;  /* 0x000000207b7b7c20 */ /* 0x000fe20008400000 */
[----:B------:R-:W-:Y:S01]  /*8a90*/  F2FP.BF16.F32.PACK_AB R48, R48, R49 ;  /* 0x000000313030723e */ /* 0x000fe200000010ff */
[----:B------:R-:W-:Y:S01]  /*8aa0*/  @!P5 FMUL R86, R86, 0.5 ;  /* 0x3f0000005656d820 */ /* 0x000fe20000400000 */
[----:B------:R-:W2:Y:S01]  /*8ab0*/  MUFU.EX2 R58, R58 ;  /* 0x0000003a003a7308 */ /* 0x000ea20000000800 */
        /* <DEDUP_REMOVED lines=8> */
[----:B---3--:R-:W-:Y:S01]  /*8b40*/  @!P6 FMUL R136, R136, R136 ;  /* 0x000000888888e220 */ /* 0x008fe20000400000 */
[----:B------:R-:W-:Y:S01]  /*8b50*/  FSETP.GEU.AND P6, PT, R63, -126, PT ;  /* 0xc2fc00003f00780b */ /* 0x000fe20003fce000 */
[----:B------:R-:W-:Y:S01]  /*8b60*/  FADD R131, R131, R114 ;  /* 0x0000007283837221 */ /* 0x000fe20000000000 */
[----:B------:R-:W-:-:S02]  /*8b70*/  F2FP.BF16.F32.PACK_AB R49, R133, R54 ;  /* 0x000000368531723e */ /* 0x000fc400000010ff */
[----:B------:R-:W-:Y:S01]  /*8b80*/  F2FP.BF16.F32.PACK_AB R32, R32, R33 ;  /* 0x000000212020723e */ /* 0x000fe200000010ff */
[----:B------:R-:W-:Y:S01]  /*8b90*/  @!P3 FMUL R62, R62, 0.5 ;  /* 0x3f0000003e3eb820 */ /* 0x000fe20000400000 */
[----:B------:R-:W3:Y:S01]  /*8ba0*/  MUFU.EX2 R59, R59 ;  /* 0x0000003b003b7308 */ /* 0x000ee20000000800 */
[----:B--2---:R-:W-:Y:S01]  /*8bb0*/  @!P2 FMUL R58, R58, R58 ;  /* 0x0000003a3a3aa220 */ /* 0x004fe20000400000 */
[----:B------:R-:W-:-:S05]  /*8bc0*/  FSETP.GEU.AND P2, PT, R90, -126, PT ;  /* 0xc2fc00005a00780b */ /* 0x000fca0003f4e000 */
[----:B------:R-:W-:Y:S01]  /*8bd0*/  @!P6 FMUL R63, R63, 0.5 ;  /* 0x3f0000003f3fe820 */ /* 0x000fe20000400000 */
[----:B------:R-:W2:Y:S01]  /*8be0*/  MUFU.EX2 R62, R62 ;  /* 0x0000003e003e7308 */ /* 0x000ea20000000800 */
[----:B-1----:R-:W-:Y:S01]  /*8bf0*/  @!P5 FMUL R86, R86, R86 ;  /* 0x000000565656d220 */ /* 0x002fe20000400000 */
[----:B------:R-:W-:-:S05]  /*8c00*/  FSETP.GEU.AND P5, PT, R71, -126, PT ;  /* 0xc2fc00004700780b */ /* 0x000fca0003fae000 */
[----:B------:R-:W-:Y:S01]  /*8c10*/  @!P2 FMUL R90, R90, 0.5 ;  /* 0x3f0000005a5aa820 */ /* 0x000fe20000400000 */
[----:B------:R-:W1:Y:S01]  /*8c20*/  MUFU.EX2 R63, R63 ;  /* 0x0000003f003f7308 */ /* 0x000e620000000800 */
        /* <DEDUP_REMOVED lines=8> */
[----:B-1----:R-:W-:Y:S01]  /*8cb0*/  @!P6 FMUL R63, R63, R63 ;  /* 0x0000003f3f3fe220 */ /* 0x002fe20000400000 */
[----:B------:R-:W-:-:S03]  /*8cc0*/  FSETP.GEU.AND P6, PT, R94, -126, PT ;  /* 0xc2fc00005e00780b */ /* 0x000fc60003fce000 */
[----:B------:R-:W-:Y:S02]  /*8cd0*/  FADD R147, R26, R63 ;  /* 0x0000003f1a937221 */ /* 0x000fe40000000000 */
        /* <DEDUP_REMOVED lines=49> */
[----:B------:R-:W-:Y:S01]  /*8ff0*/  FADD R150, R47, R74 ;  /* 0x0000004a2f967221 */ /* 0x000fe20000000000 */
[----:B------:R-:W-:Y:S01]  /*9000*/  F2FP.BF16.F32.PACK_AB R47, R129, R50 ;  /* 0x00000032812f723e */ /* 0x000fe200000010ff */
[----:B------:R-:W-:Y:S01]  /*9010*/  @!P2 FMUL R106, R106, 0.5 ;  /* 0x3f0000006a6aa820 */ /* 0x000fe20000400000 */
[----:B------:R-:W1:Y:S01]  /*9020*/  MUFU.EX2 R75, R75 ;  /* 0x0000004b004b7308 */ /* 0x000e620000000800 */
[----:B---3--:R-:W-:Y:S01]  /*9030*/  @!P4 FMUL R102, R102, R102 ;  /* 0x000000666666c220 */ /* 0x008fe20000400000 */
[----:B------:R-:W-:Y:S01]  /*9040*/  FSETP.GEU.AND P4, PT, R127, -126, PT ;  /* 0xc2fc00007f00780b */ /* 0x000fe20003f8e000 */
[----:B------:R-:W-:Y:S01]  /*9050*/  FADD R147, R147, R150 ;  /* 0x0000009693937221 */ /* 0x000fe20000000000 */
[----:B------:R-:W-:-:S03]  /*9060*/  FADD R150, R121, R98 ;  /* 0x0000006279967221 */ /* 0x000fc60000000000 */
[----:B------:R-:W-:Y:S01]  /*9070*/  @!P5 FMUL R130, R130, 0.5 ;  /* 0x3f0000008282d820 */ /* 0x000fe20000400000 */
[----:B------:R-:W3:Y:S01]  /*9080*/  MUFU.EX2 R106, R106 ;  /* 0x0000006a006a7308 */ /* 0x000ee20000000800 */
[----:B--2---:R-:W-:Y:S01]  /*9090*/  @!P3 FMUL R78, R78, R78 ;  /* 0x0000004e4e4eb220 */ /* 0x004fe20000400000 */
[----:B------:R-:W-:-:S03]  /*90a0*/  FSETP.GEU.AND P3, PT, R115, -126, PT ;  /* 0xc2fc00007300780b */ /* 0x000fc60003f6e000 */
[----:B------:R-:W-:Y:S02]  /*90b0*/  FADD R208, R51, R78 ;  /* 0x0000004e33d07221 */ /* 0x000fe40000000000 */
[----:B------:R-:W-:Y:S01]  /*90c0*/  @!P4 FMUL R127, R127, 0.5 ;  /* 0x3f0000007f7fc820 */ /* 0x000fe20000400000 */
[----:B------:R2:W4:Y:S01]  /*90d0*/  MUFU.EX2 R7, R130 ;  /* 0x0000008200077308 */ /* 0x0005220000000800 */
[----:B-1----:R-:W-:Y:S01]  /*90e0*/  @!P6 FMUL R75, R75, R75 ;  /* 0x0000004b4b4be220 */ /* 0x002fe20000400000 */
[----:B------:R-:W-:-:S03]  /*90f0*/  FSETP.GEU.AND P6, PT, R118, -126, PT ;  /* 0xc2fc00007600780b */ /* 0x000fc60003fce000 */
[----:B------:R-:W-:Y:S02]  /*9100*/  FADD R206, R132, R75 ;  /* 0x0000004b84ce7221 */ /* 0x000fe40000000000 */
[----:B------:R-:W-:Y:S01]  /*9110*/  @!P3 FMUL R115, R115, 0.5 ;  /* 0x3f0000007373b820 */ /* 0x000fe20000400000 */
[----:B------:R1:W5:Y:S01]  /*9120*/  MUFU.EX2 R9, R127 ;  /* 0x0000007f00097308 */ /* 0x0003620000000800 */
[----:B--2---:R-:W-:Y:S01]  /*9130*/  FADD R130, R29, R18 ;  /* 0x000000121d827221 */ /* 0x004fe20000000000 */
[----:B---3--:R-:W-:Y:S01]  /*9140*/  @!P2 FMUL R106, R106, R106 ;  /* 0x0000006a6a6aa220 */ /* 0x008fe20000400000 */
[----:B------:R-:W-:Y:S02]  /*9150*/  FSETP.GEU.AND P2, PT, R123, -126, PT ;  /* 0xc2fc00007b00780b */ /* 0x000fe40003f4e000 */
[----:B------:R-:W-:Y:S01]  /*9160*/  FADD R130, R130, R107 ;  /* 0x0000006b82827221 */ /* 0x000fe20000000000 */
[----:B------:R-:W-:Y:S01]  /*9170*/  FADD R107, R201, R88 ;  /* 0x00000058c96b7221 */ /* 0x000fe20000000000 */
[----:B------:R-:W-:Y:S01]  /*9180*/  @!P6 FMUL R118, R118, 0.5 ;  /* 0x3f0000007676e820 */ /* 0x000fe20000400000 */
[----:B------:R-:W2:Y:S01]  /*9190*/  MUFU.EX2 R115, R115 ;  /* 0x0000007300737308 */ /* 0x000ea20000000800 */
[----:B----4-:R-:W-:Y:S01]  /*91a0*/  @!P5 FMUL R7, R7, R7 ;  /* 0x000000070707d220 */ /* 0x010fe20000400000 */
[----:B------:R-:W-:Y:S01]  /*91b0*/  FSETP.GEU.AND P5, PT, R111, -126, PT ;  /* 0xc2fc00006f00780b */ /* 0x000fe20003fae000 */
[----:B------:R-:W-:Y:S01]  /*91c0*/  FADD R134, R134, R107 ;  /* 0x0000006b86867221 */ /* 0x000fe20000000000 */
[----:B-1----:R-:W-:Y:S01]  /*91d0*/  FADD R127, R33, R56 ;  /* 0x00000038217f7221 */ /* 0x002fe20000000000 */
[----:B------:R-:W-:Y:S01]  /*91e0*/  FADD R107, R16, R101 ;  /* 0x00000065106b7221 */ /* 0x000fe20000000000 */
[----:B------:R-:W-:Y:S01]  /*91f0*/  FADD R212, R46, R7 ;  /* 0x000000072ed47221 */ /* 0x000fe20000000000 */
[----:B------:R-:W-:Y:S01]  /*9200*/  FADD R130, R130, R131 ;  /* 0x0000008382827221 */ /* 0x000fe20000000000 */
[----:B------:R-:W1:Y:S01]  /*9210*/  MUFU.EX2 R118, R118 ;  /* 0x0000007600767308 */ /* 0x000e620000000800 */
[----:B-----5:R-:W-:Y:S01]  /*9220*/  @!P4 FMUL R9, R9, R9 ;  /* 0x000000090909c220 */ /* 0x020fe20000400000 */
[----:B------:R-:W-:Y:S01]  /*9230*/  FSETP.GEU.AND P4, PT, R138, -126, PT ;  /* 0xc2fc00008a00780b */ /* 0x000fe20003f8e000 */
[----:B------:R-:W-:Y:S01]  /*9240*/  FADD R127, R127, R112 ;  /* 0x000000707f7f7221 */ /* 0x000fe20000000000 */
[----:B------:R-:W-:Y:S01]  /*9250*/  FADD R112, R65, R104 ;  /* 0x0000006841707221 */ /* 0x000fe20000000000 */
[----:B------:R-:W-:Y:S01]  /*9260*/  FADD R210, R66, R9 ;  /* 0x0000000942d27221 */ /* 0x000fe20000000000 */
[----:B------:R-:W-:Y:S01]  /*9270*/  @!P2 FMUL R123, R123, 0.5 ;  /* 0x3f0000007b7ba820 */ /* 0x000fe20000400000 */
[----:B------:R-:W-:Y:S01]  /*9280*/  @!P5 FMUL R111, R111, 0.5 ;  /* 0x3f0000006f6fd820 */ /* 0x000fe20000400000 */
[----:B------:R-:W-:Y:S01]  /*9290*/  FADD R135, R135, R112 ;  /* 0x0000007087877221 */ /* 0x000fe20000000000 */
[----:B--2---:R-:W-:Y:S01]  /*92a0*/  @!P3 FMUL R115, R115, R115 ;  /* 0x000000737373b220 */ /* 0x004fe20000400000 */
[----:B------:R-:W-:Y:S01]  /*92b0*/  FSETP.GEU.AND P3, PT, R148, -126, PT ;  /* 0xc2fc00009400780b */ /* 0x000fe20003f6e000 */
[----:B------:R-:W2:Y:S01]  /*92c0*/  MUFU.EX2 R114, R111 ;  /* 0x0000006f00727308 */ /* 0x000ea20000000800 */
[----:B------:R-:W-:Y:S01]  /*92d0*/  FADD R112, R14, R85 ;  /* 0x000000550e707221 */ /* 0x000fe20000000000 */
[----:B------:R-:W-:Y:S01]  /*92e0*/  FADD R207, R207, R210 ;  /* 0x000000d2cfcf7221 */ /* 0x000fe20000000000 */
[----:B------:R-:W-:Y:S01]  /*92f0*/  FADD R210, R42, R83 ;  /* 0x000000532ad27221 */ /* 0x000fe20000000000 */
        /* <DEDUP_REMOVED lines=10> */
[----:B------:R-:W-:-:S02]  /*93a0*/  F2FP.BF16.F32.PACK_AB R29, R27, R26 ;  /* 0x0000001a1b1d723e */ /* 0x000fc400000010ff */
[----:B------:R4:W5:Y:S01]  /*93b0*/  MUFU.EX2 R111, R148 ;  /* 0x00000094006f7308 */ /* 0x0009620000000800 */
[----:B--2---:R-:W-:Y:S01]  /*93c0*/  @!P5 FMUL R114, R114, R114 ;  /* 0x000000727272d220 */ /* 0x004fe20000400000 */
[----:B------:R-:W-:Y:S01]  /*93d0*/  FSETP.GEU.AND P5, PT, R110, -126, PT ;  /* 0xc2fc00006e00780b */ /* 0x000fe20003fae000 */
[----:B-1----:R-:W-:Y:S01]  /*93e0*/  FADD R138, R12, R69 ;  /* 0x000000450c8a7221 */ /* 0x002fe20000000000 */
[----:B------:R-:W-:Y:S01]  /*93f0*/  @!P6 FMUL R144, R144, 0.5 ;  /* 0x3f0000009090e820 */ /* 0x000fe20000400000 */
[----:B------:R-:W-:Y:S02]  /*9400*/  F2FP.BF16.F32.PACK_AB R26, R11, R202 ;  /* 0x000000ca0b1a723e */ /* 0x000fe400000010ff */
[----:B------:R-:W-:Y:S01]  /*9410*/  FADD R138, R138, R107 ;  /* 0x0000006b8a8a7221 */ /* 0x000fe20000000000 */
[----:B------:R-:W-:Y:S01]  /*9420*/  FADD R107, R53, R108 ;  /* 0x0000006c356b7221 */ /* 0x000fe20000000000 */
[----:B---3--:R-:W-:Y:S01]  /*9430*/  @!P4 FMUL R113, R113, R113 ;  /* 0x000000717171c220 */ /* 0x008fe20000400000 */
[----:B------:R-:W-:Y:S01]  /*9440*/  FSETP.GEU.AND P4, PT, R149, -126, PT ;  /* 0xc2fc00009500780b */ /* 0x000fe20003f8e000 */
[----:B------:R1:W2:Y:S01]  /*9450*/  MUFU.EX2 R112, R144 ;  /* 0x0000009000707308 */ /* 0x0002a20000000800 */
[----:B------:R-:W-:Y:S01]  /*9460*/  FADD R140, R140, R107 ;  /* 0x0000006b8c8c7221 */ /* 0x000fe20000000000 */
[----:B------:R-:W-:Y:S01]  /*9470*/  FADD R107, R52, R105 ;  /* 0x00000069346b7221 */ /* 0x000fe20000000000 */
[----:B----4-:R-:W-:Y:S01]  /*9480*/  FADD R148, R15, R96 ;  /* 0x000000600f947221 */ /* 0x010fe20000000000 */
[----:B------:R-:W-:Y:S01]  /*9490*/  @!P5 FMUL R110, R110, 0.5 ;  /* 0x3f0000006e6ed820 */ /* 0x000fe20000400000 */
[----:B------:R-:W-:Y:S01]  /*94a0*/  FADD R151, R54, R113 ;  /* 0x0000007136977221 */ /* 0x000fe20000000000 */
[----:B------:R-:W-:Y:S01]  /*94b0*/  FADD R142, R142, R107 ;  /* 0x0000006b8e8e7221 */ /* 0x000fe20000000000 */
[----:B-----5:R-:W-:Y:S01]  /*94c0*/  @!P3 FMUL R111, R111, R111 ;  /* 0x0000006f6f6fb220 */ /* 0x020fe20000400000 */
[----:B------:R-:W-:Y:S01]  /*94d0*/  FSETP.GEU.AND P3, PT, R122, -126, PT ;  /* 0xc2fc00007a00780b */ /* 0x000fe20003f6e000 */
[----:B-1----:R-:W-:Y:S01]  /*94e0*/  FADD R144, R200, R77 ;  /* 0x0000004dc8907221 */ /* 0x002fe20000000000 */
[----:B------:R-:W1:Y:S01]  /*94f0*/  MUFU.EX2 R110, R110 ;  /* 0x0000006e006e7308 */ /* 0x000e620000000800 */
[----:B------:R-:W-:Y:S01]  /*9500*/  FADD R211, R136, R111 ;  /* 0x0000006f88d37221 */ /* 0x000fe20000000000 */
[----:B------:R-:W-:Y:S01]  /*9510*/  @!P4 FMUL R149, R149, 0.5 ;  /* 0x3f0000009595c820 */ /* 0x000fe20000400000 */
[----:B------:R-:W-:Y:S01]  /*9520*/  FADD R144, R144, R145 ;  /* 0x0000009190907221 */ /* 0x000fe20000000000 */
[----:B------:R-:W-:Y:S01]  /*9530*/  FADD R145, R11, R22 ;  /* 0x000000160b917221 */ /* 0x000fe20000000000 */
[----:B------:R-:W-:Y:S01]  /*9540*/  FADD R137, R137, R138 ;  /* 0x0000008a89897221 */ /* 0x000fe20000000000 */
[----:B------:R-:W-:Y:S01]  /*9550*/  FADD R139, R139, R140 ;  /* 0x0000008c8b8b7221 */ /* 0x000fe20000000000 */
[----:B--2---:R-:W-:Y:S01]  /*9560*/  @!P6 FMUL R112, R112, R112 ;  /* 0x000000707070e220 */ /* 0x004fe20000400000 */
[----:B------:R2:W3:Y:S01]  /*9570*/  MUFU.EX2 R107, R149 ;  /* 0x00000095006b7308 */ /* 0x0004e20000000800 */
[----:B------:R-:W-:Y:S01]  /*9580*/  FSETP.GEU.AND P6, PT, R119, -126, PT ;  /* 0xc2fc00007700780b */ /* 0x000fe20003fce000 */
[----:B------:R-:W-:Y:S01]  /*9590*/  FADD R145, R145, R148 ;  /* 0x0000009491917221 */ /* 0x000fe20000000000 */
[----:B------:R-:W-:Y:S01]  /*95a0*/  @!P3 FMUL R122, R122, 0.5 ;  /* 0x3f0000007a7ab820 */ /* 0x000fe20000400000 */
[----:B------:R-:W-:Y:S01]  /*95b0*/  FADD R148, R38, R79 ;  /* 0x0000004f26947221 */ /* 0x000fe20000000000 */
[----:B------:R-:W-:Y:S01]  /*95c0*/  FADD R209, R55, R112 ;  /* 0x0000007037d17221 */ /* 0x000fe20000000000 */
[----:B------:R-:W-:Y:S01]  /*95d0*/  FADD R141, R141, R142 ;  /* 0x0000008e8d8d7221 */ /* 0x000fe20000000000 */
[----:B------:R-:W-:Y:S01]  /*95e0*/  FADD R143, R143, R144 ;  /* 0x000000908f8f7221 */ /* 0x000fe20000000000 */
[----:B------:R-:W-:Y:S01]  /*95f0*/  FADD R148, R148, R151 ;  /* 0x0000009794947221 */ /* 0x000fe20000000000 */
[----:B-1----:R-:W-:Y:S01]  /*9600*/  @!P5 FMUL R110, R110, R110 ;  /* 0x0000006e6e6ed220 */ /* 0x002fe20000400000 */
[----:B------:R-:W-:Y:S01]  /*9610*/  FSETP.GEU.AND P5, PT, R103, -126, PT ;  /* 0xc2fc00006700780b */ /* 0x000fe20003fae000 */
[----:B------:R-:W1:Y:S01]  /*9620*/  MUFU.EX2 R122, R122 ;  /* 0x0000007a007a7308 */ /* 0x000e620000000800 */
[----:B--2---:R-:W-:Y:S01]  /*9630*/  FADD R149, R27, R90 ;  /* 0x0000005a1b957221 */ /* 0x004fe20000000000 */
[----:B------:R-:W-:Y:S01]  /*9640*/  FADD R151, R133, R114 ;  /* 0x0000007285977221 */ /* 0x000fe20000000000 */
[----:B------:R-:W-:Y:S01]  /*9650*/  @!P6 FMUL R119, R119, 0.5 ;  /* 0x3f0000007777e820 */ /* 0x000fe20000400000 */
[----:B------:R-:W-:Y:S01]  /*9660*/  FADD R215, R87, R110 ;  /* 0x0000006e57d77221 */ /* 0x000fe20000000000 */
[----:B------:R-:W-:Y:S01]  /*9670*/  FADD R149, R149, R206 ;  /* 0x000000ce95957221 */ /* 0x000fe20000000000 */
[----:B---3--:R-:W-:Y:S01]  /*9680*/  @!P4 FMUL R107, R107, R107 ;  /* 0x0000006b6b6bc220 */ /* 0x008fe20000400000 */
[----:B------:R-:W-:Y:S01]  /*9690*/  FSETP.GEU.AND P4, PT, R8, -126, PT ;  /* 0xc2fc00000800780b */ /* 0x000fe20003f8e000 */
[----:B------:R-:W-:Y:S01]  /*96a0*/  FADD R150, R150, R151 ;  /* 0x0000009796967221 */ /* 0x000fe20000000000 */
[----:B------:R-:W2:Y:S01]  /*96b0*/  MUFU.EX2 R119, R119 ;  /* 0x0000007700777308 */ /* 0x000ea20000000800 */
[----:B------:R-:W-:Y:S01]  /*96c0*/  FADD R151, R31, R62 ;  /* 0x0000003e1f977221 */ /* 0x000fe20000000000 */
[----:B------:R-:W-:Y:S01]  /*96d0*/  FADD R206, R39, R82 ;  /* 0x0000005227ce7221 */ /* 0x000fe20000000000 */
[----:B------:R-:W-:Y:S01]  /*96e0*/  @!P5 FMUL R103, R103, 0.5 ;  /* 0x3f0000006767d820 */ /* 0x000fe20000400000 */
[----:B------:R-:W-:Y:S01]  /*96f0*/  FADD R213, R58, R107 ;  /* 0x0000006b3ad57221 */ /* 0x000fe20000000000 */
[----:B------:R-:W-:Y:S01]  /*9700*/  FADD R151, R151, R208 ;  /* 0x000000d097977221 */ /* 0x000fe20000000000 */
[----:B------:R-:W-:Y:S01]  /*9710*/  FADD R206, R206, R209 ;  /* 0x000000d1cece7221 */ /* 0x000fe20000000000 */
[----:B------:R-:W-:Y:S01]  /*9720*/  FADD R208, R124, R99 ;  /* 0x000000637cd07221 */ /* 0x000fe20000000000 */
[----:B-1----:R-:W-:Y:S01]  /*9730*/  @!P3 FMUL R122, R122, R122 ;  /* 0x0000007a7a7ab220 */ /* 0x002fe20000400000 */
[----:B------:R-:W1:Y:S01]  /*9740*/  MUFU.EX2 R103, R103 ;  /* 0x0000006700677308 */ /* 0x000e620000000800 */
[----:B------:R-:W-:Y:S01]  /*9750*/  FSETP.GEU.AND P3, PT, R30, -126, PT ;  /* 0xc2fc00001e00780b */ /* 0x000fe20003f6e000 */
[----:B------:R-:W-:Y:S01]  /*9760*/  @!P4 FMUL R8, R8, 0.5 ;  /* 0x3f0000000808c820 */ /* 0x000fe20000400000 */
[----:B------:R-:W-:Y:S01]  /*9770*/  FADD R209, R34, R71 ;  /* 0x0000004722d17221 */ /* 0x000fe20000000000 */
[----:B------:R-:W-:Y:S01]  /*9780*/  FADD R208, R208, R211 ;  /* 0x000000d3d0d07221 */ /* 0x000fe20000000000 */
[----:B------:R-:W-:Y:S01]  /*9790*/  FADD R210, R210, R213 ;  /* 0x000000d5d2d27221 */ /* 0x000fe20000000000 */
[----:B------:R-:W-:Y:S01]  /*97a0*/  FADD R211, R117, R94 ;  /* 0x0000005e75d37221 */ /* 0x000fe20000000000 */
[----:B------:R-:W-:Y:S01]  /*97b0*/  FADD R209, R209, R212 ;  /* 0x000000d4d1d17221 */ /* 0x000fe20000000000 */
[----:B------:R-:W3:Y:S01]  /*97c0*/  MUFU.EX2 R8, R8 ;  /* 0x0000000800087308 */ /* 0x000ee20000000800 */
[----:B------:R-:W-:Y:S01]  /*97d0*/  FADD R212, R125, R102 ;  /* 0x000000667dd47221 */ /* 0x000fe20000000000 */
[----:B------:R-:W-:Y:S01]  /*97e0*/  FADD R213, R35, R70 ;  /* 0x0000004623d57221 */ /* 0x000fe20000000000 */
[----:B--2---:R-:W-:Y:S01]  /*97f0*/  @!P6 FMUL R119, R119, R119 ;  /* 0x000000777777e220 */ /* 0x004fe20000400000 */
[----:B------:R-:W-:Y:S01]  /*9800*/  FADD R211, R211, R214 ;  /* 0x000000d6d3d37221 */ /* 0x000fe20000000000 */
[----:B------:R-:W-:Y:S01]  /*9810*/  FADD R212, R212, R215 ;  /* 0x000000d7d4d47221 */ /* 0x000fe20000000000 */
[----:B------:R-:W-:Y:S01]  /*9820*/  FADD R213, R213, R216 ;  /* 0x000000d8d5d57221 */ /* 0x000fe20000000000 */
[----:B------:R-:W-:Y:S01]  /*9830*/  @!P3 FMUL R30, R30, 0.5 ;  /* 0x3f0000001e1eb820 */ /* 0x000fe20000400000 */
[----:B------:R-:W-:Y:S01]  /*9840*/  FADD R215, R43, R106 ;  /* 0x0000006a2bd77221 */ /* 0x000fe20000000000 */
[----:B-1----:R-:W-:Y:S01]  /*9850*/  @!P5 FMUL R103, R103, R103 ;  /* 0x000000676767d220 */ /* 0x002fe20000400000 */
[----:B------:R-:W-:Y:S01]  /*9860*/  FADD R214, R120, R95 ;  /* 0x0000005f78d67221 */ /* 0x000fe20000000000 */
[----:B------:R-:W-:Y:S01]  /*9870*/  FADD R217, R129, R122 ;  /* 0x0000007a81d97221 */ /* 0x000fe20000000000 */
[----:B------:R-:W-:Y:S01]  /*9880*/  FADD R216, R128, R119 ;  /* 0x0000007780d87221 */ /* 0x000fe20000000000 */
[----:B------:R-:W-:Y:S01]  /*9890*/  FADD R219, R86, R103 ;  /* 0x0000006756db7221 */ /* 0x000fe20000000000 */
[----:B------:R-:W1:Y:S01]  /*98a0*/  MUFU.EX2 R123, R123 ;  /* 0x0000007b007b7308 */ /* 0x000e620000000800 */
[----:B------:R-:W-:Y:S01]  /*98b0*/  FADD R214, R214, R217 ;  /* 0x000000d9d6d67221 */ /* 0x000fe20000000000 */
[----:B------:R-:W-:Y:S01]  /*98c0*/  FADD R146, R145, R146 ;  /* 0x0000009291927221 */ /* 0x000fe20000000000 */
[----:B---3--:R-:W-:Y:S01]  /*98d0*/  @!P4 FMUL R8, R8, R8 ;  /* 0x000000080808c220 */ /* 0x008fe20000400000 */
[----:B------:R-:W-:Y:S01]  /*98e0*/  FADD R219, R216, R219 ;  /* 0x000000dbd8db7221 */ /* 0x000fe20000000000 */
[----:B------:R-:W-:Y:S01]  /*98f0*/  FADD R147, R147, R148 ;  /* 0x0000009493937221 */ /* 0x000fe20000000000 */
[----:B------:R-:W-:Y:S01]  /*9900*/  FADD R149, R149, R150 ;  /* 0x0000009695957221 */ /* 0x000fe20000000000 */
[----:B------:R-:W-:Y:S01]  /*9910*/  FADD R218, R59, R8 ;  /* 0x000000083bda7221 */ /* 0x000fe20000000000 */
[----:B------:R-:W2:Y:S01]  /*9920*/  MUFU.EX2 R138, R30 ;  /* 0x0000001e008a7308 */ /* 0x000ea20000000800 */
        /* <DEDUP_REMOVED lines=19> */
[----:B------:R-:W-:Y:S01]  /*9a60*/  F2FP.BF16.F32.PACK_AB R27, R120, R35 ;  /* 0x00000023781b723e */ /* 0x000fe200000010ff */
[----:B------:R-:W-:Y:S01]  /*9a70*/  FADD R126, R126, R137 ;  /* 0x000000897e7e7221 */ /* 0x000fe20000000000 */
[----:B------:R-:W-:Y:S01]  /*9a80*/  F2FP.BF16.F32.PACK_AB R35, R124, R39 ;  /* 0x000000277c23723e */ /* 0x000fe200000010ff */
[----:B-1----:R-:W-:Y:S01]  /*9a90*/  @!P2 FMUL R123, R123, R123 ;  /* 0x0000007b7b7ba220 */ /* 0x002fe20000400000 */
[----:B------:R-:W-:Y:S01]  /*9aa0*/  SHF.L.U32 R11, R6, 0x1f, RZ ;  /* 0x0000001f060b7819 */ /* 0x000fe200000006ff */
[----:B------:R-:W-:Y:S01]  /*9ab0*/  FADD R147, R147, R214 ;  /* 0x000000d693937221 */ /* 0x000fe20000000000 */
[----:B------:R-:W-:Y:S01]  /*9ac0*/  F2FP.BF16.F32.PACK_AB R39, R128, R43 ;  /* 0x0000002b8027723e */ /* 0x000fe200000010ff */
[----:B--2---:R-:W-:Y:S01]  /*9ad0*/  @!P3 FMUL R138, R138, R138 ;  /* 0x0000008a8a8ab220 */ /* 0x004fe20000400000 */
[----:B------:R-:W-:Y:S01]  /*9ae0*/  F2FP.BF16.F32.PACK_AB R43, R66, R51 ;  /* 0x00000033422b723e */ /* 0x000fe200000010ff */
[----:B------:R1:W2:Y:S01]  /*9af0*/  SYNCS.PHASECHK.TRANS64.TRYWAIT P2, [UR10+0x42000], R11 ;  /* 0x0420000bff0075a7 */ /* 0x0002a2000804014a */
[----:B------:R-:W-:Y:S01]  /*9b00*/  F2FP.BF16.F32.PACK_AB R50, R16, R65 ;  /* 0x000000411032723e */ /* 0x000fe200000010ff */
[----:B------:R-:W-:Y:S01]  /*9b10*/  FFMA R4, R123, R4, R126 ;  /* 0x000000047b047223 */ /* 0x000fe2000000007e */
[----:B------:R-:W-:Y:S01]  /*9b20*/  F2FP.BF16.F32.PACK_AB R46, R15, R68 ;  /* 0x000000440f2e723e */ /* 0x000fe200000010ff */
[----:B------:R-:W-:Y:S01]  /*9b30*/  FMUL R152, R152, R123 ;  /* 0x0000007b98987220 */ /* 0x000fe20000400000 */
[----:B------:R-:W-:Y:S01]  /*9b40*/  F2FP.BF16.F32.PACK_AB R51, R136, R55 ;  /* 0x000000378833723e */ /* 0x000fe200000010ff */
[----:B------:R-:W-:Y:S01]  /*9b50*/  FFMA R3, R138, R3, R147 ;  /* 0x000000038a037223 */ /* 0x000fe20000000093 */
[----:B------:R-:W-:Y:S01]  /*9b60*/  F2FP.BF16.F32.PACK_AB R52, R52, R53 ;  /* 0x000000353434723e */ /* 0x000fe200000010ff */
[----:B------:R-:W-:Y:S01]  /*9b70*/  FMUL R153, R153, R123 ;  /* 0x0000007b99997220 */ /* 0x000fe20000400000 */
[----:B------:R-:W-:Y:S01]  /*9b80*/  F2FP.BF16.F32.PACK_AB R65, R90, R63 ;  /* 0x0000003f5a41723e */ /* 0x000fe200000010ff */
[-C--:B------:R-:W-:Y:S01]  /*9b90*/  FMUL R156, R156, R123.reuse ;  /* 0x0000007b9c9c7220 */ /* 0x080fe20000400000 */
[----:B------:R-:W-:Y:S01]  /*9ba0*/  F2FP.BF16.F32.PACK_AB R53, R87, R58 ;  /* 0x0000003a5735723e */ /* 0x000fe200000010ff */
[-C--:B------:R-:W-:Y:S01]  /*9bb0*/  FMUL R157, R157, R123.reuse ;  /* 0x0000007b9d9d7220 */ /* 0x080fe20000400000 */
[----:B------:R-:W-:Y:S01]  /*9bc0*/  F2FP.BF16.F32.PACK_AB R54, R17, R64 ;  /* 0x000000401136723e */ /* 0x000fe200000010ff */
[----:B------:R-:W-:Y:S01]  /*9bd0*/  FMUL R160, R160, R123 ;  /* 0x0000007ba0a07220 */ /* 0x000fe20000400000 */
[----:B------:R-:W-:Y:S01]  /*9be0*/  F2FP.BF16.F32.PACK_AB R55, R86, R59 ;  /* 0x0000003b5637723e */ /* 0x000fe200000010ff */
[-C--:B------:R-:W-:Y:S01]  /*9bf0*/  FMUL R161, R161, R123.reuse ;  /* 0x0000007ba1a17220 */ /* 0x080fe20000400000 */
[----:B------:R-:W-:Y:S01]  /*9c00*/  F2FP.BF16.F32.PACK_AB R66, R19, R60 ;  /* 0x0000003c1342723e */ /* 0x000fe200000010ff */
[-C--:B------:R-:W-:Y:S01]  /*9c10*/  FMUL R164, R164, R123.reuse ;  /* 0x0000007ba4a47220 */ /* 0x080fe20000400000 */
[----:B------:R-:W-:Y:S01]  /*9c20*/  F2FP.BF16.F32.PACK_AB R63, R95, R70 ;  /* 0x000000465f3f723e */ /* 0x000fe200000010ff */
[-C--:B------:R-:W-:Y:S01]  /*9c30*/  FMUL R165, R165, R123.reuse ;  /* 0x0000007ba5a57220 */ /* 0x080fe20000400000 */
[----:B------:R-:W-:Y:S01]  /*9c40*/  F2FP.BF16.F32.PACK_AB R68, R73, R76 ;  /* 0x0000004c4944723e */ /* 0x000fe200000010ff */
[----:B------:R-:W-:Y:S01]  /*9c50*/  FMUL R168, R168, R123 ;  /* 0x0000007ba8a87220 */ /* 0x000fe20000400000 */
[----:B------:R-:W-:Y:S01]  /*9c60*/  F2FP.BF16.F32.PACK_AB R30, R204, R25 ;  /* 0x00000019cc1e723e */ /* 0x000fe200000010ff */
[----:B------:R-:W-:Y:S01]  /*9c70*/  FMUL R169, R169, R123 ;  /* 0x0000007ba9a97220 */ /* 0x000fe20000400000 */
        /* <DEDUP_REMOVED lines=31> */
[-C--:B------:R-:W-:Y:S01]  /*9e70*/  FMUL R155, R155, R138.reuse ;  /* 0x0000008a9b9b7220 */ /* 0x080fe20000400000 */
        /* <DEDUP_REMOVED lines=21> */
[----:B------:R-:W-:Y:S01]  /*9fd0*/  FMUL R199, R199, R138 ;  /* 0x0000008ac7c77220 */ /* 0x000fe20000400000 */
        /* <DEDUP_REMOVED lines=17> */
[----:B-12---:R-:W-:Y:S06]  /*a0f0*/  @!P0 BRA `(.L_x_27) ;  /* 0x0000000000048947 */ /* 0x006fec0003800000 */
[----:B------:R-:W-:Y:S01]  /*a100*/  BPT.TRAP 0x1 ;  /* 0x000000040000795c */ /* 0x000fe20000300000 */
.L_x_27:
[----:B------:R-:W-:Y:S05]  /*a110*/  @P2 BRA `(.L_x_28) ;  /* 0x0000000000082947 */ /* 0x000fea0003800000 */
[----:B------:R-:W1:Y:S02]  /*a120*/  SYNCS.PHASECHK.TRANS64.TRYWAIT P2, [UR10+0x42000], R11 ;  /* 0x0420000bff0075a7 */ /* 0x000e64000804014a */
[----:B-1----:R-:W-:Y:S05]  /*a130*/  @!P2 BRA `(.L_x_29) ;  /* 0x000000340084a947 */ /* 0x002fea0003800000 */
.L_x_28:
[----:B------:R-:W-:Y:S01]  /*a140*/  UIMAD UR10, UR7, 0xc00, UR5 ;  /* 0x00000c00070a78a4 */ /* 0x000fe2000f8e0205 */
[----:B------:R-:W-:Y:S01]  /*a150*/  WARPGROUP.ARRIVE ;  /* 0x00000000000079c5 */ /* 0x000fe20000000000 */
[----:B------:R-:W-:Y:S01]  /*a160*/  UMOV UR11, 0x80000020 ;  /* 0x80000020000b7882 */ /* 0x000fe20000000000 */
[----:B------:R-:W-:Y:S01]  /*a170*/  UMOV UR15, 0x80000020 ;  /* 0x80000020000f7882 */ /* 0x000fe20000000000 */
[----:B------:R-:W-:Y:S01]  /*a180*/  UIADD3 UR14, UR10, 0x40, URZ ;  /* 0x000000400a0e7890 */ /* 0x000fe2000fffe03f */
[----:B------:R-:W-:-:S04]  /*a190*/  F2FP.BF16.F32.PACK_AB R103, R103, R8 ;  /* 0x000000086767723e */ /* 0x000fc800000010ff */
[----:B------:R-:W-:Y:S01]  /*a1a0*/  HGMMA.64x96x16.F32.BF16 R152, R28, gdesc[UR8].tnspB, R152, gsb0 ;  /* 0x416000081c987df0 */ /* 0x000fe20008001898 */
[----:B------:R-:W-:Y:S02]  /*a1b0*/  UMOV UR11, 0x80000020 ;  /* 0x80000020000b7882 */ /* 0x000fe40000000000 */
        /* <DEDUP_REMOVED lines=65> */
[----:B------:R-:W-:Y:S01]  /*a5d0*/  UIADD3 UR10, UR10, 0x3c0, URZ ;  /* 0x000003c00a0a7890 */ /* 0x000fe2000fffe03f */
[----:B------:R-:W-:Y:S02]  /*a5e0*/  WARPGROUP.DEPBAR.LE gsb0, 0x0 ;  /* 0x00008000000079c5 */ /* 0x000fe40000010000 */
[----:B------:R-:W-:-:S06]  /*a5f0*/  WARPGROUP.ARRIVE ;  /* 0x00000000000079c5 */ /* 0x000fcc0000000000 */
[----:B------:R-:W-:Y:S03]  /*a600*/  HGMMA.64x96x16.F32.BF16 R152, R80, gdesc[UR12].tnspB, R152, gsb0 ;  /* 0x4160000c50987df0 */ /* 0x000fe60008001898 */
[----:B------:R-:W-:Y:S02]  /*a610*/  WARPGROUP.DEPBAR.LE gsb0, 0x0 ;  /* 0x00008000000079c5 */ /* 0x000fe40000010000 */
[----:B------:R-:W-:-:S06]  /*a620*/  WARPGROUP.ARRIVE ;  /* 0x00000000000079c5 */ /* 0x000fcc0000000000 */
[----:B------:R-:W-:Y:S03]  /*a630*/  HGMMA.64x96x16.F32.BF16 R152, R100, gdesc[UR8].tnspB, R152, gsb0 ;  /* 0x4160000864987df0 */ /* 0x000fe60008001898 */
[----:B------:R-:W-:Y:S02]  /*a640*/  WARPGROUP.DEPBAR.LE gsb0, 0x0 ;  /* 0x00008000000079c5 */ /* 0x000fe40000010000 */
[----:B------:R-:W-:Y:S05]  /*a650*/  @!P0 BRA `(.L_x_30) ;  /* 0x0000000000048947 */ /* 0x000fea0003800000 */
[----:B------:R-:W-:Y:S01]  /*a660*/  BPT.TRAP 0x1 ;  /* 0x000000040000795c */ /* 0x000fe20000300000 */
.L_x_30:
[----:B------:R-:W-:-:S04]  /*a670*/  ULEA UR10, UR4, UR36, 0x3 ;  /* 0x00000024040a7291 */ /* 0x000fc8000f8e183f */
[----:B------:R-:W-:-:S04]  /*a680*/  UIADD3 UR10, UR10, 0x42028, URZ ;  /* 0x000420280a0a7890 */ /* 0x000fc8000fffe03f */
[----:B------:R-:W-:-:S09]  /*a690*/  UPRMT UR10, URZ, 0x654, UR10 ;  /* 0x000006543f0a7896 */ /* 0x000fd2000800000a */
[----:B------:R-:W-:Y:S01]  /*a6a0*/  SYNCS.ARRIVE.TRANS64.RED.A1T0 RZ, [UR10], RZ ;  /* 0x000000ffffff79a7 */ /* 0x000fe2000810040a */
[----:B------:R-:W-:Y:S05]  /*a6b0*/  @P1 BRA `(.L_x_31) ;  /* 0x0000000000041947 */ /* 0x000fea0003800000 */
[----:B------:R-:W-:Y:S01]  /*a6c0*/  BPT.TRAP 0x1 ;  /* 0x000000040000795c */ /* 0x000fe20000300000 */
.L_x_31:
[----:B------:R-:W-:-:S04]  /*a6d0*/  UIADD3 UR4, UR4, 0x1, URZ ;  /* 0x0000000104047890 */ /* 0x000fc8000fffe03f */
[----:B------:R-:W-:-:S04]  /*a6e0*/  UISETP.NE.AND UP0, UPT, UR4, 0x5, UPT ;  /* 0x000000050400788c */ /* 0x000fc8000bf05270 */
[----:B------:R-:W-:Y:S01]  /*a6f0*/  USEL UR10, UR4, URZ, UP0 ;  /* 0x0000003f040a7287 */ /* 0x000fe20008000000 */
[----:B------:R-:W-:Y:S11]  /*a700*/  @!P0 BRA `(.L_x_32) ;  /* 0x0000000000048947 */ /* 0x000ff60003800000 */
[----:B------:R-:W-:Y:S01]  /*a710*/  BPT.TRAP 0x1 ;  /* 0x000000040000795c */ /* 0x000fe20000300000 */
.L_x_32:
[----:B------:R-:W-:-:S04]  /*a720*/  ULEA UR4, UR10, UR36, 0x3 ;  /* 0x000000240a047291 */ /* 0x000fc8000f8e183f */
[----:B------:R-:W-:-:S04]  /*a730*/  UIADD3 UR4, UR4, 0x42028, URZ ;  /* 0x0004202804047890 */ /* 0x000fc8000fffe03f */
[----:B------:R-:W-:-:S09]  /*a740*/  UPRMT UR4, URZ, 0x654, UR4 ;  /* 0x000006543f047896 */ /* 0x000fd20008000004 */
[----:B------:R-:W-:Y:S01]  /*a750*/  SYNCS.ARRIVE.TRANS64.RED.A1T0 RZ, [UR4], RZ ;  /* 0x000000ffffff79a7 */ /* 0x000fe20008100404 */
[----:B------:R-:W-:Y:S05]  /*a760*/  @P1 BRA `(.L_x_33) ;  /* 0x0000000000041947 */ /* 0x000fea0003800000 */
[----:B------:R-:W-:Y:S01]  /*a770*/  BPT.TRAP 0x1 ;  /* 0x000000040000795c */ /* 0x000fe20000300000 */
.L_x_33:
[----:B------:R-:W-:Y:S01]  /*a780*/  UIADD3 UR7, UR7, 0x1, URZ ;  /* 0x0000000107077890 */ /* 0x000fe2000fffe03f */
[C---:B------:R-:W-:Y:S01]  /*a790*/  ISETP.GT.AND P2, PT, R5.reuse, 0x2, PT ;  /* 0x000000020500780c */ /* 0x040fe20003f44270 */
[----:B------:R-:W-:Y:S01]  /*a7a0*/  UIADD3 UR4, UR10, 0x1, URZ ;  /* 0x000000010a047890 */ /* 0x000fe2000fffe03f */
[----:B------:R-:W-:Y:S01]  /*a7b0*/  IADD3 R5, R5, -0x1, RZ ;  /* 0xffffffff05057810 */ /* 0x000fe20007ffe0ff */
[----:B------:R-:W-:Y:S01]  /*a7c0*/  UISETP.NE.AND UP2, UPT, UR7, 0x5, UPT ;  /* 0x000000050700788c */ /* 0x000fe2000bf45270 */
[----:B------:R-:W-:Y:S01]  /*a7d0*/  MOV R9, R0 ;  /* 0x0000000000097202 */ /* 0x000fe20000000f00 */
[----:B------:R-:W-:Y:S01]  /*a7e0*/  UISETP.NE.AND UP0, UPT, UR4, 0x5, UPT ;  /* 0x000000050400788c */ /* 0x000fe2000bf05270 */
[----:B------:R-:W-:Y:S01]  /*a7f0*/  MOV R7, R2 ;  /* 0x0000000200077202 */ /* 0x000fe20000000f00 */
[----:B------:R-:W-:Y:S02]  /*a800*/  USEL UR10, URZ, 0x1, UP2 ;  /* 0x000000013f0a7887 */ /* 0x000fe40009000000 */
[----:B------:R-:W-:-:S02]  /*a810*/  USEL UR4, UR4, URZ, UP0 ;  /* 0x0000003f04047287 */ /* 0x000fc40008000000 */
[----:B------:R-:W-:Y:S02]  /*a820*/  USEL UR7, UR7, URZ, UP2 ;  /* 0x0000003f07077287 */ /* 0x000fe40009000000 */
[----:B------:R-:W-:Y:S01]  /*a830*/  LOP3.LUT R6, R6, UR10, RZ, 0x3c, !PT ;  /* 0x0000000a06067c12 */ /* 0x000fe2000f8e3cff */
[----:B------:R-:W-:Y:S09]  /*a840*/  @P2 BRA `(.L_x_34) ;  /* 0xffffffb400382947 */ /* 0x000ff2000383ffff */
.L_x_23:
[----:B------:R-:W2:Y:S01]  /*a850*/  SHFL.BFLY PT, R5, R4, 0x1, 0x1f ;  /* 0x0c201f0004057f89 */ /* 0x000ea200000e0000 */
[----:B------:R-:W-:Y:S01]  /*a860*/  BSSY B0, `(.L_x_35) ;  /* 0x0000023000007945 */ /* 0x000fe20003800000 */
[----:B------:R-:W-:Y:S02]  /*a870*/  MOV R9, 0x7f800000 ;  /* 0x7f80000000097802 */ /* 0x000fe40000000f00 */
[----:B------:R-:W3:Y:S01]  /*a880*/  SHFL.BFLY PT, R6, R3, 0x1, 0x1f ;  /* 0x0c201f0003067f89 */ /* 0x000ee200000e0000 */
[----:B-1----:R-:W-:Y:S02]  /*a890*/  MOV R10, 0x3f800000 ;  /* 0x3f800000000a7802 */ /* 0x002fe40000000f00 */
[----:B------:R-:W-:Y:S01]  /*a8a0*/  MOV R11, 0x7f800000 ;  /* 0x7f800000000b7802 */ /* 0x000fe20000000f00 */
[----:B--2---:R-:W-:Y:S01]  /*a8b0*/  FADD R5, R5, R4 ;  /* 0x0000000405057221 */ /* 0x004fe20000000000 */
[----:B---3--:R-:W-:-:S04]  /*a8c0*/  FADD R16, R6, R3 ;  /* 0x0000000306107221 */ /* 0x008fc80000000000 */
[----:B------:R-:W1:Y:S04]  /*a8d0*/  SHFL.BFLY PT, R8, R5, 0x2, 0x1f ;  /* 0x0c401f0005087f89 */ /* 0x000e6800000e0000 */
[----:B------:R-:W2:Y:S01]  /*a8e0*/  SHFL.BFLY PT, R17, R16, 0x2, 0x1f ;  /* 0x0c401f0010117f89 */ /* 0x000ea200000e0000 */
[C---:B-1----:R-:W-:Y:S01]  /*a8f0*/  FSETP.NE.AND P0, PT, R5.reuse, -R8, PT ;  /* 0x800000080500720b */ /* 0x042fe20003f05000 */
[----:B------:R-:W-:Y:S01]  /*a900*/  FADD R6, R5, R8 ;  /* 0x0000000805067221 */ /* 0x000fe20000000000 */
[----:B------:R-:W-:Y:S01]  /*a910*/  MOV R8, 0x3f800000 ;  /* 0x3f80000000087802 */ /* 0x000fe20000000f00 */
[----:B--2---:R-:W-:-:S10]  /*a920*/  FADD R7, R16, R17 ;  /* 0x0000001110077221 */ /* 0x004fd40000000000 */
[----:B------:R-:W-:Y:S05]  /*a930*/  @!P0 BRA `(.L_x_36) ;  /* 0x0000000000548947 */ /* 0x000fea0003800000 */
[----:B------:R-:W-:Y:S01]  /*a940*/  IADD3 R3, R6, 0x1800000, RZ ;  /* 0x0180000006037810 */ /* 0x000fe20007ffe0ff */
[----:B------:R-:W-:Y:S03]  /*a950*/  BSSY B1, `(.L_x_37) ;  /* 0x000000c000017945 */ /* 0x000fe60003800000 */
[----:B------:R-:W-:-:S04]  /*a960*/  LOP3.LUT R3, R3, 0x7f800000, RZ, 0xc0, !PT ;  /* 0x7f80000003037812 */ /* 0x000fc800078ec0ff */
[----:B------:R-:W-:-:S13]  /*a970*/  ISETP.GT.U32.AND P0, PT, R3, 0x1ffffff, PT ;  /* 0x01ffffff0300780c */ /* 0x000fda0003f04070 */
[----:B------:R-:W-:Y:S05]  /*a980*/  @P0 BRA `(.L_x_38) ;  /* 0x0000000000100947 */ /* 0x000fea0003800000 */
[----:B------:R-:W-:Y:S02]  /*a990*/  MOV R4, R6 ;  /* 0x0000000600047202 */ /* 0x000fe40000000f00 */
[----:B------:R-:W-:-:S07]  /*a9a0*/  MOV R15, 0xa9c0 ;  /* 0x0000a9c0000f7802 */ /* 0x000fce0000000f00 */
[----:B------:R-:W-:Y:S05]  /*a9b0*/  CALL.REL.NOINC `($__internal_0_$__cuda_sm20_rcp_rn_f32_slowpath) ;  /* 0x00000030000c7944 */ /* 0x000fea0003c00000 */
[----:B------:R-:W-:Y:S05]  /*a9c0*/  BRA `(.L_x_39) ;  /* 0x0000000000107947 */ /* 0x000fea0003800000 */
.L_x_38:
[----:B------:R-:W1:Y:S02]  /*a9d0*/  MUFU.RCP R3, R6 ;  /* 0x0000000600037308 */ /* 0x000e640000001000 */
[----:B-1----:R-:W-:-:S04]  /*a9e0*/  FFMA R4, R6, R3, -1 ;  /* 0xbf80000006047423 */ /* 0x002fc80000000003 */
[----:B------:R-:W-:-:S04]  /*a9f0*/  FADD.FTZ R4, -R4, -RZ ;  /* 0x800000ff04047221 */ /* 0x000fc80000010100 */
[----:B------:R-:W-:-:S07]  /*aa00*/  FFMA R10, R3, R4, R3 ;  /* 0x00000004030a7223 */ /* 0x000fce0000000003 */
.L_x_39:
[----:B------:R-:W-:Y:S05]  /*aa10*/  BSYNC B1 ;  /* 0x0000000000017941 */ /* 0x000fea0003800000 */
.L_x_37:
[----:B------:R-:W-:Y:S01]  /*aa20*/  FSETP.GEU.AND P0, PT, |R6|, 1.175494350822287508e-38, PT ;  /* 0x008000000600780b */ /* 0x000fe20003f0e200 */
[----:B------:R-:W-:-:S12]  /*aa30*/  ULDC UR4, c[0x0][0x600] ;  /* 0x0001800000047ab9 */ /* 0x000fd80000000800 */
[----:B------:R-:W-:-:S04]  /*aa40*/  @!P0 FMUL R6, R6, 16777216 ;  /* 0x4b80000006068820 */ /* 0x000fc80000400000 */
[----:B------:R-:W1:Y:S02]  /*aa50*/  MUFU.LG2 R3, R6 ;  /* 0x0000000600037308 */ /* 0x000e640000000c00 */
[----:B-1----:R-:W-:-:S04]  /*aa60*/  @!P0 FADD R3, R3, -24 ;  /* 0xc1c0000003038421 */ /* 0x002fc80000000000 */
[----:B------:R-:W-:-:S04]  /*aa70*/  FMUL R3, R3, 0.69314718246459960938 ;  /* 0x3f31721803037820 */ /* 0x000fc80000400000 */
[----:B------:R-:W-:-:S07]  /*aa80*/  FFMA R11, R0, UR4, R3 ;  /* 0x00000004000b7c23 */ /* 0x000fce0008000003 */
.L_x_36:
[----:B------:R-:W-:Y:S05]  /*aa90*/  BSYNC B0 ;  /* 0x0000000000007941 */ /* 0x000fea0003800000 */
.L_x_35:
[----:B------:R-:W-:Y:S01]  /*aaa0*/  FSETP.NE.AND P0, PT, R16, -R17, PT ;  /* 0x800000111000720b */ /* 0x000fe20003f05000 */
[----:B------:R-:W-:Y:S01]  /*aab0*/  ULDC UR4, c[0x0][0x608] ;  /* 0x0001820000047ab9 */ /* 0x000fe20000000800 */
[----:B------:R-:W-:Y:S01]  /*aac0*/  BSSY B0, `(.L_x_40) ;  /* 0x0000031000007945 */ /* 0x000fe20003800000 */
[----:B------:R-:W-:-:S04]  /*aad0*/  FMUL R10, R10, UR4 ;  /* 0x000000040a0a7c20 */ /* 0x000fc80008400000 */
        /* <DEDUP_REMOVED lines=24> */
[----:B------:R-:W-:Y:S06]  /*ac60*/  @!P0 BRA `(.L_x_41) ;  /* 0x0000000000588947 */ /* 0x000fec0003800000 */
        /* <DEDUP_REMOVED lines=8> */
[----:B------:R-:W-:Y:S01]  /*acf0*/  MOV R8, R10 ;  /* 0x0000000a00087202 */ /* 0x000fe20000000f00 */
[----:B------:R-:W-:Y:S06]  /*ad00*/  BRA `(.L_x_44) ;  /* 0x0000000000107947 */ /* 0x000fec0003800000 */
.L_x_43:
[----:B------:R-:W1:Y:S02]  /*ad10*/  MUFU.RCP R8, R7 ;  /* 0x0000000700087308 */ /* 0x000e640000001000 */
[----:B-1----:R-:W-:-:S04]  /*ad20*/  FFMA R0, R7, R8, -1 ;  /* 0xbf80000007007423 */ /* 0x002fc80000000008 */
[----:B------:R-:W-:-:S04]  /*ad30*/  FADD.FTZ R3, -R0, -RZ ;  /* 0x800000ff00037221 */ /* 0x000fc80000010100 */
[----:B------:R-:W-:-:S07]  /*ad40*/  FFMA R8, R8, R3, R8 ;  /* 0x0000000308087223 */ /* 0x000fce0000000008 */
.L_x_44:
[----:B------:R-:W-:Y:S05]  /*ad50*/  BSYNC B1 ;  /* 0x0000000000017941 */ /* 0x000fea0003800000 */
.L_x_42:
[----:B------:R-:W-:Y:S01]  /*ad60*/  FSETP.GEU.AND P0, PT, |R7|, 1.175494350822287508e-38, PT ;  /* 0x008000000700780b */ /* 0x000fe20003f0e200 */
[----:B------:R-:W-:-:S12]  /*ad70*/  ULDC UR4, c[0x0][0x600] ;  /* 0x0001800000047ab9 */ /* 0x000fd80000000800 */
[----:B------:R-:W-:-:S04]  /*ad80*/  @!P0 FMUL R7, R7, 16777216 ;  /* 0x4b80000007078820 */ /* 0x000fc80000400000 */
[----:B------:R-:W1:Y:S02]  /*ad90*/  MUFU.LG2 R0, R7 ;  /* 0x0000000700007308 */ /* 0x000e640000000c00 */
[----:B-1----:R-:W-:-:S04]  /*ada0*/  @!P0 FADD R0, R0, -24 ;  /* 0xc1c0000000008421 */ /* 0x002fc80000000000 */
[----:B------:R-:W-:-:S04]  /*adb0*/  FMUL R9, R0, 0.69314718246459960938 ;  /* 0x3f31721800097820 */ /* 0x000fc80000400000 */
[----:B------:R-:W-:-:S07]  /*adc0*/  FFMA R9, R2, UR4, R9 ;  /* 0x0000000402097c23 */ /* 0x000fce0008000009 */
.L_x_41:
[----:B------:R-:W-:Y:S05]  /*add0*/  BSYNC B0 ;  /* 0x0000000000007941 */ /* 0x000fea0003800000 */
.L_x_40:
[----:B------:R-:W-:Y:S01]  /*ade0*/  UIADD3 UR4, UR37, -0x1, URZ ;  /* 0xffffffff25047890 */ /* 0x000fe2000fffe03f */
[----:B------:R-:W1:Y:S01]  /*adf0*/  S2R R2, SR_TID.X ;  /* 0x0000000000027919 */ /* 0x000e620000002100 */
[----:B------:R-:W-:Y:S01]  /*ae00*/  ULDC UR5, c[0x0][0x608] ;  /* 0x0001820000057ab9 */ /* 0x000fe20000000800 */
[----:B------:R-:W-:Y:S01]  /*ae10*/  ULDC.64 UR8, c[0x0][0x208] ;  /* 0x0000820000087ab9 */ /* 0x000fe20000000a00 */
[----:B------:R-:W-:Y:S02]  /*ae20*/  FMUL R8, R8, UR5 ;  /* 0x0000000508087c20 */ /* 0x000fe40008400000 */
[----:B------:R-:W-:Y:S01]  /*ae30*/  ISETP.NE.AND P0, PT, RZ, UR4, PT ;  /* 0x00000004ff007c0c */ /* 0x000fe2000bf05270 */
[----:B------:R-:W-:-:S03]  /*ae40*/  ULEA UR4, UR37, UR36, 0x3 ;  /* 0x0000002425047291 */ /* 0x000fc6000f8e183f */
[----:B------:R-:W-:-:S04]  /*ae50*/  SEL R0, RZ, 0x1, P0 ;  /* 0x00000001ff007807 */ /* 0x000fc80000000000 */
[----:B------:R-:W-:-:S04]  /*ae60*/  SHF.L.U32 R0, R0, 0x1f, RZ ;  /* 0x0000001f00007819 */ /* 0x000fc800000006ff */
[----:B------:R-:W2:Y:S01]  /*ae70*/  SYNCS.PHASECHK.TRANS64.TRYWAIT P0, [UR4+0x42098], R0 ;  /* 0x04209800ff0075a7 */ /* 0x000ea20008000144 */
[C---:B-1----:R-:W-:Y:S02]  /*ae80*/  LOP3.LUT P1, RZ, R2.reuse, 0x3, RZ, 0xc0, !PT ;  /* 0x0000000302ff7812 */ /* 0x042fe4000782c0ff */
[----:B------:R-:W-:Y:S01]  /*ae90*/  LOP3.LUT R16, R2, 0x7f, RZ, 0xc0, !PT ;  /* 0x0000007f02107812 */ /* 0x000fe200078ec0ff */
[----:B--2---:R-:W-:Y:S10]  /*aea0*/  @!P0 BRA `(.L_x_45) ;  /* 0x0000002800408947 */ /* 0x004ff40003800000 */
.L_x_96:
[----:B------:R-:W-:Y:S01]  /*aeb0*/  USHF.L.U32 UR42, UR42, 0x6, URZ ;  /* 0x000000062a2a7899 */ /* 0x000fe2000800063f */
[----:B------:R-:W-:Y:S01]  /*aec0*/  BSSY B0, `(.L_x_46) ;  /* 0x0000018000007945 */ /* 0x000fe20003800000 */
[----:B------:R-:W-:-:S03]  /*aed0*/  SHF.R.U32.HI R17, RZ, 0x5, R16 ;  /* 0x00000005ff117819 */ /* 0x000fc60000011610 */
[----:B------:R-:W-:Y:S07]  /*aee0*/  @P1 BRA `(.L_x_47) ;  /* 0x0000000000541947 */ /* 0x000fee0003800000 */
[----:B------:R-:W2:Y:S01]  /*aef0*/  S2UR UR4, SR_CTAID.Y ;  /* 0x00000000000479c3 */ /* 0x000ea20000002600 */
[----:B-1----:R-:W-:Y:S01]  /*af00*/  SHF.R.U32.HI R0, RZ, 0x2, R2 ;  /* 0x00000002ff007819 */ /* 0x002fe20000011602 */
[----:B------:R-:W-:Y:S01]  /*af10*/  ULDC.64 UR6, c[0x0][0x688] ;  /* 0x0001a20000067ab9 */ /* 0x000fe20000000a00 */
[----:B------:R-:W-:Y:S02]  /*af20*/  SHF.L.U32 R3, R17, 0x4, RZ ;  /* 0x0000000411037819 */ /* 0x000fe400000006ff */
[----:B------:R-:W-:-:S03]  /*af30*/  LOP3.LUT R0, R0, 0x7, RZ, 0xc0, !PT ;  /* 0x0000000700007812 */ /* 0x000fc600078ec0ff */
[----:B------:R-:W1:Y:S01]  /*af40*/  S2UR UR5, SR_CTAID.Z ;  /* 0x00000000000579c3 */ /* 0x000e620000002700 */
[----:B------:R-:W-:-:S04]  /*af50*/  LOP3.LUT R0, R3, 0xfffffff0, R0, 0xe2, !PT ;  /* 0xfffffff003007812 */ /* 0x000fc800078ee200 */
[----:B------:R-:W-:-:S04]  /*af60*/  IADD3 R3, R0, UR42, RZ ;  /* 0x0000002a00037c10 */ /* 0x000fc8000fffe0ff */
[----:B------:R-:W-:Y:S01]  /*af70*/  IADD3 R2, R3, 0x8, RZ ;  /* 0x0000000803027810 */ /* 0x000fe20007ffe0ff */
[----:B--2---:R-:W-:-:S04]  /*af80*/  UIMAD UR4, UR4, UR6, UR42 ;  /* 0x00000006040472a4 */ /* 0x004fc8000f8e022a */
[----:B-1----:R-:W-:-:S03]  /*af90*/  UIMAD UR4, UR5, UR7, UR4 ;  /* 0x00000007050472a4 */ /* 0x002fc6000f8e0204 */
[----:B------:R-:W-:Y:S02]  /*afa0*/  ULDC UR5, c[0x0][0x288] ;  /* 0x0000a20000057ab9 */ /* 0x000fe40000000800 */
[----:B------:R-:W-:Y:S02]  /*afb0*/  ISETP.GE.U32.AND P0, PT, R3, UR5, PT ;  /* 0x0000000503007c0c */ /* 0x000fe4000bf06070 */
[----:B------:R-:W-:Y:S02]  /*afc0*/  IADD3 R0, P2, R0, UR4, RZ ;  /* 0x0000000400007c10 */ /* 0x000fe4000ff5e0ff */
[----:B------:R-:W-:Y:S01]  /*afd0*/  ISETP.GE.U32.AND P1, PT, R2, UR5, PT ;  /* 0x0000000502007c0c */ /* 0x000fe2000bf26070 */
[----:B------:R-:W-:Y:S01]  /*afe0*/  ULDC.64 UR4, c[0x0][0x680] ;  /* 0x0001a00000047ab9 */ /* 0x000fe20000000a00 */
[----:B------:R-:W-:Y:S02]  /*aff0*/  IADD3.X R3, RZ, RZ, RZ, P2, !PT ;  /* 0x000000ffff037210 */ /* 0x000fe400017fe4ff */
[----:B------:R-:W-:-:S04]  /*b000*/  LEA R2, P2, R0, UR4, 0x2 ;  /* 0x0000000400027c11 */ /* 0x000fc8000f8410ff */
[----:B------:R-:W-:-:S05]  /*b010*/  LEA.HI.X R3, R0, UR5, R3, 0x2, P2 ;  /* 0x0000000500037c11 */ /* 0x000fca00090f1403 */
[----:B------:R2:W-:Y:S04]  /*b020*/  @!P0 STG.E desc[UR8][R2.64], R11 ;  /* 0x0000000b02008986 */ /* 0x0005e8000c101908 */
[----:B------:R2:W-:Y:S02]  /*b030*/  @!P1 STG.E desc[UR8][R2.64+0x20], R9 ;  /* 0x0000200902009986 */ /* 0x0005e4000c101908 */
.L_x_47:
[----:B------:R-:W-:Y:S05]  /*b040*/  BSYNC B0 ;  /* 0x0000000000007941 */ /* 0x000fea0003800000 */
.L_x_46:
[----:B------:R-:W-:Y:S01]  /*b050*/  ULDC.64 UR4, c[0x0][0x730] ;  /* 0x0001cc0000047ab9 */ /* 0x000fe20000000a00 */
[-C--:B------:R-:W-:Y:S01]  /*b060*/  FMUL R154, R154, R8.reuse ;  /* 0x000000089a9a7220 */ /* 0x080fe20000400000 */
[----:B------:R-:W-:Y:S01]  /*b070*/  ISETP.NE.U32.AND P0, PT, RZ, UR4, PT ;  /* 0x00000004ff007c0c */ /* 0x000fe2000bf05070 */
[-C--:B------:R-:W-:Y:S01]  /*b080*/  FMUL R44, R155, R8.reuse ;  /* 0x000000089b2c7220 */ /* 0x080fe20000400000 */
[-C--:B------:R-:W-:Y:S01]  /*b090*/  FMUL R158, R158, R8.reuse ;  /* 0x000000089e9e7220 */ /* 0x080fe20000400000 */
[-C--:B------:R-:W-:Y:S01]  /*b0a0*/  FMUL R48, R159, R8.reuse ;  /* 0x000000089f307220 */ /* 0x080fe20000400000 */
[----:B------:R-:W-:Y:S01]  /*b0b0*/  ISETP.NE.AND.EX P0, PT, RZ, UR5, PT, P0 ;  /* 0x00000005ff007c0c */ /* 0x000fe2000bf05300 */
        /* <DEDUP_REMOVED lines=20> */
[----:B------:R-:W-:Y:S06]  /*b200*/  @P0 BRA `(.L_x_48) ;  /* 0x0000000000200947 */ /* 0x000fec0003800000 */
[----:B------:R-:W-:Y:S02]  /*b210*/  ULDC.64 UR4, c[0x0][0x728] ;  /* 0x0001ca0000047ab9 */ /* 0x000fe40000000a00 */
[----:B------:R-:W-:-:S04]  /*b220*/  ISETP.NE.U32.AND P0, PT, RZ, UR4, PT ;  /* 0x00000004ff007c0c */ /* 0x000fc8000bf05070 */
[----:B------:R-:W-:-:S13]  /*b230*/  ISETP.NE.AND.EX P0, PT, RZ, UR5, PT, P0 ;  /* 0x00000005ff007c0c */ /* 0x000fda000bf05300 */
[----:B------:R-:W-:Y:S05]  /*b240*/  @!P0 BRA `(.L_x_49) ;  /* 0x00000000000c8947 */ /* 0x000fea0003800000 */
[----:B-12---:R-:W1:Y:S02]  /*b250*/  LDC.64 R2, c[0x0][0x728] ;  /* 0x0001ca00ff027b82 */ /* 0x006e640000000a00 */
[----:B-1----:R4:W5:Y:S01]  /*b260*/  LDG.E R2, desc[UR8][R2.64] ;  /* 0x0000000802027981 */ /* 0x002962000c1e1900 */
[----:B------:R-:W-:Y:S05]  /*b270*/  BRA `(.L_x_48) ;  /* 0x0000000000047947 */ /* 0x000fea0003800000 */
.L_x_49:
[----:B--2---:R-:W3:Y:S02]  /*b280*/  LDC R2, c[0x0][0x720] ;  /* 0x0001c800ff027b82 */ /* 0x004ee40000000800 */
.L_x_48:
[----:B-1----:R-:W-:Y:S02]  /*b290*/  MOV R0, RZ ;  /* 0x000000ff00007202 */ /* 0x002fe40000000f00 */
[----:B---3-5:R-:W-:Y:S02]  /*b2a0*/  MOV R51, R2 ;  /* 0x0000000200337202 */ /* 0x028fe40000000f00 */
[----:B------:R-:W-:-:S13]  /*b2b0*/  LOP3.LUT P0, RZ, R0, 0x1bf, RZ, 0xc0, !PT ;  /* 0x000001bf00ff7812 */ /* 0x000fda000780c0ff */
[----:B------:R-:W-:Y:S05]  /*b2c0*/  @!P0 BRA `(.L_x_50) ;  /* 0x0000000000408947 */ /* 0x000fea0003800000 */
[----:B------:R-:W-:Y:S01]  /*b2d0*/  MOV R0, 0x0 ;  /* 0x0000000000007802 */ /* 0x000fe20000000f00 */
[----:B------:R-:W-:Y:S01]  /*b2e0*/  ULDC.64 UR4, c[0x4][0x70] ;  /* 0x01001c0000047ab9 */ /* 0x000fe20000000a00 */
[----:B------:R-:W-:Y:S01]  /*b2f0*/  ULDC.64 UR6, c[0x4][0x8] ;  /* 0x0100020000067ab9 */ /* 0x000fe20000000a00 */
[----:B------:R-:W-:Y:S01]  /*b300*/  MOV R4, UR4 ;  /* 0x0000000400047c02 */ /* 0x000fe20008000f00 */
[----:B--2-4-:R1:W2:Y:S01]  /*b310*/  LDC.64 R2, c[0x4][R0] ;  /* 0x0100000000027b82 */ /* 0x0142a20000000a00 */
[----:B------:R-:W-:Y:S01]  /*b320*/  MOV R5, UR5 ;  /* 0x0000000500057c02 */ /* 0x000fe20008000f00 */
[----:B------:R-:W-:Y:S01]  /*b330*/  ULDC.64 UR4, c[0x4][0x78] ;  /* 0x01001e0000047ab9 */ /* 0x000fe20000000a00 */
[----:B------:R-:W-:Y:S02]  /*b340*/  MOV R10, UR6 ;  /* 0x00000006000a7c02 */ /* 0x000fe40008000f00 */
[----:B------:R-:W-:Y:S02]  /*b350*/  MOV R6, UR4 ;  /* 0x0000000400067c02 */ /* 0x000fe40008000f00 */
[----:B------:R-:W-:-:S02]  /*b360*/  MOV R7, UR5 ;  /* 0x0000000500077c02 */ /* 0x000fc40008000f00 */
[----:B------:R-:W-:Y:S02]  /*b370*/  MOV R11, UR7 ;  /* 0x00000007000b7c02 */ /* 0x000fe40008000f00 */
[----:B------:R-:W-:Y:S02]  /*b380*/  MOV R8, 0x70 ;  /* 0x0000007000087802 */ /* 0x000fe40000000f00 */
[----:B------:R-:W-:Y:S02]  /*b390*/  MOV R12, 0x1 ;  /* 0x00000001000c7802 */ /* 0x000fe40000000f00 */
[----:B-1----:R-:W-:-:S07]  /*b3a0*/  MOV R13, RZ ;  /* 0x000000ff000d7202 */ /* 0x002fce0000000f00 */
[----:B------:R-:W-:-:S07]  /*b3b0*/  LEPC R20, `(.L_x_50) ;  /* 0x000000001014794e */ /* 0x000fce0000000000 */
[----:B--2---:R-:W-:Y:S05]  /*b3c0*/  CALL.ABS.NOINC R2 ;  /* 0x0000000002007343 */ /* 0x004fea0003c00000 */
.L_x_50:
[----:B------:R-:W-:Y:S01]  /*b3d0*/  UIADD3 UR4, UR37, -0x1, URZ ;  /* 0xffffffff25047890 */ /* 0x000fe2000fffe03f */
[----:B------:R-:W-:-:S05]  /*b3e0*/  MOV R18, UR36 ;  /* 0x0000002400127c02 */ /* 0x000fca0008000f00 */
[----:B--2-4-:R-:W-:-:S05]  /*b3f0*/  MOV R3, UR4 ;  /* 0x0000000400037c02 */ /* 0x014fca0008000f00 */
[----:B------:R-:W-:-:S05]  /*b400*/  IMAD R18, R3, 0x2200, R18 ;  /* 0x0000220003127824 */ /* 0x000fca00078e0212 */
[----:B------:R-:W-:-:S13]  /*b410*/  LOP3.LUT P0, RZ, R18, 0x1b0, RZ, 0xc0, !PT ;  /* 0x000001b012ff7812 */ /* 0x000fda000780c0ff */
[----:B------:R-:W-:Y:S05]  /*b420*/  @!P0 BRA `(.L_x_51) ;  /* 0x0000000000408947 */ /* 0x000fea0003800000 */
[----:B------:R-:W-:Y:S01]  /*b430*/  MOV R0, 0x0 ;  /* 0x0000000000007802 */ /* 0x000fe20000000f00 */
[----:B------:R-:W-:Y:S01]  /*b440*/  ULDC.64 UR4, c[0x4][0x70] ;  /* 0x01001c0000047ab9 */ /* 0x000fe20000000a00 */
[----:B------:R-:W-:Y:S01]  /*b450*/  ULDC.64 UR6, c[0x4][0x78] ;  /* 0x01001e0000067ab9 */ /* 0x000fe20000000a00 */
[----:B------:R-:W-:Y:S01]  /*b460*/  MOV R4, UR4 ;  /* 0x0000000400047c02 */ /* 0x000fe20008000f00 */
[----:B------:R1:W2:Y:S01]  /*b470*/  LDC.64 R2, c[0x4][R0] ;  /* 0x0100000000027b82 */ /* 0x0002a20000000a00 */
        /* <DEDUP_REMOVED lines=11> */
.L_x_51:
[----:B------:R-:W1:Y:S01]  /*b530*/  S2R R5, SR_TID.X ;  /* 0x0000000000057919 */ /* 0x000e620000002100 */
[----:B------:R-:W-:Y:S01]  /*b540*/  ULDC.64 UR4, c[0x0][0x730] ;  /* 0x0001cc0000047ab9 */ /* 0x000fe20000000a00 */
[----:B------:R-:W-:Y:S02]  /*b550*/  IADD3 R16, R16, 0x1f, RZ ;  /* 0x0000001f10107810 */ /* 0x000fe40007ffe0ff */
[----:B------:R-:W-:Y:S02]  /*b560*/  ISETP.NE.U32.AND P0, PT, RZ, UR4, PT ;  /* 0x00000004ff007c0c */ /* 0x000fe4000bf05070 */
[----:B------:R-:W-:Y:S02]  /*b570*/  ISETP.GT.U32.AND P1, PT, R16, 0x3e, PT ;  /* 0x0000003e1000780c */ /* 0x000fe40003f24070 */
[----:B------:R-:W-:-:S13]  /*b580*/  ISETP.NE.AND.EX P0, PT, RZ, UR5, PT, P0 ;  /* 0x00000005ff007c0c */ /* 0x000fda000bf05300 */
[----:B------:R-:W2:Y:S01]  /*b590*/  @P0 LDC R51, c[0x0][0x720] ;  /* 0x0001c800ff330b82 */ /* 0x000ea20000000800 */
[C---:B-1----:R-:W-:Y:S02]  /*b5a0*/  SHF.L.U32 R0, R5.reuse, 0x5, RZ ;  /* 0x0000000505007819 */ /* 0x042fe400000006ff */
[----:B------:R-:W-:Y:S02]  /*b5b0*/  SHF.R.U32.HI R3, RZ, 0x1, R5 ;  /* 0x00000001ff037819 */ /* 0x000fe40000011605 */
[C---:B------:R-:W-:Y:S02]  /*b5c0*/  LOP3.LUT R2, R0.reuse, 0xc0, RZ, 0xc0, !PT ;  /* 0x000000c000027812 */ /* 0x040fe400078ec0ff */
[----:B------:R-:W-:Y:S02]  /*b5d0*/  LOP3.LUT R4, R0, 0x20, RZ, 0xc0, !PT ;  /* 0x0000002000047812 */ /* 0x000fe400078ec0ff */
[----:B------:R-:W-:Y:S02]  /*b5e0*/  LOP3.LUT R2, R2, 0x8, R3, 0xf8, !PT ;  /* 0x0000000802027812 */ /* 0x000fe400078ef803 */
[----:B------:R-:W-:-:S02]  /*b5f0*/  SHF.L.U32 R3, R5, 0x2, RZ ;  /* 0x0000000205037819 */ /* 0x000fc400000006ff */
[----:B------:R-:W-:Y:S01]  /*b600*/  LEA R4, R17, R4, 0x9 ;  /* 0x0000000411047211 */ /* 0x000fe200078e48ff */
[-C--:B--2---:R-:W-:Y:S01]  /*b610*/  FMUL R9, R24, R51.reuse ;  /* 0x0000003318097220 */ /* 0x084fe20000400000 */
[----:B------:R-:W-:Y:S01]  /*b620*/  LOP3.LUT R3, R2, 0x18, R3, 0x78, !PT ;  /* 0x0000001802037812 */ /* 0x000fe200078e7803 */
[-C--:B------:R-:W-:Y:S01]  /*b630*/  FMUL R6, R158, R51.reuse ;  /* 0x000000339e067220 */ /* 0x080fe20000400000 */
[----:B------:R-:W-:Y:S01]  /*b640*/  LOP3.LUT R0, R0, 0x100, RZ, 0xc0, !PT ;  /* 0x0000010000007812 */ /* 0x000fe200078ec0ff */
[-C--:B------:R-:W-:Y:S01]  /*b650*/  FMUL R11, R48, R51.reuse ;  /* 0x00000033300b7220 */ /* 0x080fe20000400000 */
[----:B------:R-:W-:Y:S01]  /*b660*/  LOP3.LUT P0, RZ, R5, 0x4, RZ, 0xc0, !PT ;  /* 0x0000000405ff7812 */ /* 0x000fe2000780c0ff */
[-C--:B------:R-:W-:Y:S01]  /*b670*/  FMUL R5, R22, R51.reuse ;  /* 0x0000003316057220 */ /* 0x080fe20000400000 */
[----:B------:R-:W-:Y:S01]  /*b680*/  IADD3 R3, R3, R4, R0 ;  /* 0x0000000403037210 */ /* 0x000fe20007ffe000 */
        /* <DEDUP_REMOVED lines=12> */
[----:B------:R-:W-:Y:S01]  /*b750*/  F2FP.BF16.F32.PACK_AB R52, R5, R0 ;  /* 0x000000000534723e */ /* 0x000fe200000010ff */
[-C--:B------:R-:W-:Y:S01]  /*b760*/  FMUL R26, R34, R51.reuse ;  /* 0x00000033221a7220 */ /* 0x080fe20000400000 */
[----:B------:R-:W-:Y:S01]  /*b770*/  MOV R0, 0x10 ;  /* 0x0000001000007802 */ /* 0x000fe20000000f00 */
        /* <DEDUP_REMOVED lines=32> */
[----:B------:R-:W-:Y:S01]  /*b980*/  FMUL R51, R198, R51 ;  /* 0x00000033c6337220 */ /* 0x000fe20000400000 */
[----:B------:R-:W-:-:S02]  /*b990*/  F2FP.BF16.F32.PACK_AB R9, R15, R10 ;  /* 0x0000000a0f09723e */ /* 0x000fc400000010ff */
[----:B------:R-:W-:Y:S02]  /*b9a0*/  F2FP.BF16.F32.PACK_AB R53, R7, R2 ;  /* 0x000000020735723e */ /* 0x000fe400000010ff */
[----:B------:R-:W-:Y:S02]  /*b9b0*/  F2FP.BF16.F32.PACK_AB R8, R13, R8 ;  /* 0x000000080d08723e */ /* 0x000fe400000010ff */
[----:B------:R-:W-:Y:S02]  /*b9c0*/  F2FP.BF16.F32.PACK_AB R10, R17, R12 ;  /* 0x0000000c110a723e */ /* 0x000fe400000010ff */
[----:B------:R-:W-:Y:S02]  /*b9d0*/  F2FP.BF16.F32.PACK_AB R11, R19, R14 ;  /* 0x0000000e130b723e */ /* 0x000fe400000010ff */
[----:B------:R-:W-:Y:S02]  /*b9e0*/  SEL R0, R0, 0xfffffff0, !P0 ;  /* 0xfffffff000007807 */ /* 0x000fe40004000000 */
[----:B------:R-:W-:Y:S01]  /*b9f0*/  LEA R3, R3, R18, 0x1 ;  /* 0x0000001203037211 */ /* 0x000fe200078e08ff */
[----:B------:R-:W-:Y:S06]  /*ba00*/  @P1 BRA `(.L_x_52) ;  /* 0x0000000000041947 */ /* 0x000fec0003800000 */
[----:B------:R-:W-:-:S04]  /*ba10*/  DEPBAR.LE SB0, 0x1 ;  /* 0x000080400000791a */ /* 0x000fc80000000000 */
.L_x_52:
[----:B------:R-:W-:Y:S05]  /*ba20*/  WARPSYNC.ALL ;  /* 0x0000000000007948 */ /* 0x000fea0003800000 */
[----:B------:R-:W-:Y:S01]  /*ba30*/  BAR.SYNC.DEFER_BLOCKING 0x1, 0x80 ;  /* 0x0042000000007b1d */ /* 0x000fe20000010000 */
[----:B------:R-:W-:Y:S02]  /*ba40*/  LEA R0, R0, R3, 0x1 ;  /* 0x0000000300007211 */ /* 0x000fe400078e08ff */
[----:B------:R-:W-:Y:S02]  /*ba50*/  F2FP.BF16.F32.PACK_AB R4, R16, R21 ;  /* 0x000000151004723e */ /* 0x000fe400000010ff */
[----:B------:R-:W-:Y:S01]  /*ba60*/  F2FP.BF16.F32.PACK_AB R5, R20, R23 ;  /* 0x000000171405723e */ /* 0x000fe200000010ff */
[----:B------:R-:W-:Y:S01]  /*ba70*/  BSSY B0, `(.L_x_53) ;  /* 0x000001b000007945 */ /* 0x000fe20003800000 */
[----:B------:R-:W-:-:S02]  /*ba80*/  F2FP.BF16.F32.PACK_AB R6, R22, R25 ;  /* 0x000000191606723e */ /* 0x000fc400000010ff */
[----:B------:R-:W-:Y:S02]  /*ba90*/  F2FP.BF16.F32.PACK_AB R7, R24, R27 ;  /* 0x0000001b1807723e */ /* 0x000fe400000010ff */
[----:B------:R-:W-:Y:S02]  /*baa0*/  F2FP.BF16.F32.PACK_AB R12, R26, R29 ;  /* 0x0000001d1a0c723e */ /* 0x000fe400000010ff */
[----:B------:R-:W-:Y:S02]  /*bab0*/  F2FP.BF16.F32.PACK_AB R13, R28, R31 ;  /* 0x0000001f1c0d723e */ /* 0x000fe400000010ff */
[----:B------:R-:W-:Y:S02]  /*bac0*/  F2FP.BF16.F32.PACK_AB R14, R30, R33 ;  /* 0x000000211e0e723e */ /* 0x000fe400000010ff */
[----:B------:R-:W-:Y:S01]  /*bad0*/  F2FP.BF16.F32.PACK_AB R15, R32, R35 ;  /* 0x00000023200f723e */ /* 0x000fe200000010ff */
[----:B------:R1:W-:Y:S04]  /*bae0*/  STSM.16.M88.4 [R3], R52 ;  /* 0x0000003403007844 */ /* 0x0003e80000000200 */
[----:B------:R1:W-:Y:S01]  /*baf0*/  STSM.16.M88.4 [R0], R8 ;  /* 0x0000000800007844 */ /* 0x0003e20000000200 */
[----:B------:R-:W-:Y:S01]  /*bb00*/  @!PT LDS RZ, [RZ] ;  /* 0x00000000fffff984 */ /* 0x000fe20000000800 */
[----:B------:R-:W-:Y:S01]  /*bb10*/  @!PT LDS RZ, [RZ] ;  /* 0x00000000fffff984 */ /* 0x000fe20000000800 */
[----:B------:R-:W-:Y:S01]  /*bb20*/  @!PT LDS RZ, [RZ] ;  /* 0x00000000fffff984 */ /* 0x000fe20000000800 */
[----:B------:R-:W-:Y:S01]  /*bb30*/  @!PT LDS RZ, [RZ] ;  /* 0x00000000fffff984 */ /* 0x000fe20000000800 */
[----:B------:R2:W-:Y:S06]  /*bb40*/  MEMBAR.ALL.CTA ;  /* 0x0000000000007992 */ /* 0x0005ec0000008000 */
[----:B--2---:R-:W2:Y:S02]  /*bb50*/  FENCE.VIEW.ASYNC.S ;  /* 0x00000000000073c6 */ /* 0x004ea40000000000 */
[----:B--2---:R-:W-:Y:S06]  /*bb60*/  BAR.SYNC.DEFER_BLOCKING 0x1, 0x80 ;  /* 0x0042000000007b1d */ /* 0x004fec0000010000 */
[----:B------:R-:W-:Y:S05]  /*bb70*/  @P1 BRA `(.L_x_54) ;  /* 0x0000000000281947 */ /* 0x000fea0003800000 */
[----:B------:R-:W-:Y:S01]  /*bb80*/  S2UR UR44, SR_CTAID.Z ;  /* 0x00000000002c79c3 */ /* 0x000fe20000002700 */
[----:B------:R-:W-:Y:S01]  /*bb90*/  ULDC.64 UR4, c[0x0][0x198] ;  /* 0x0000660000047ab9 */ /* 0x000fe20000000a00 */
[----:B------:R-:W-:Y:S01]  /*bba0*/  R2UR UR40, R18 ;  /* 0x00000000122872ca */ /* 0x000fe200000e0000 */
[----:B------:R-:W-:Y:S01]  /*bbb0*/  UIADD3 UR4, UP0, UR4, 0x670, URZ ;  /* 0x0000067004047890 */ /* 0x000fe2000ff1e03f */
[----:B------:R-:W-:-:S03]  /*bbc0*/  UMOV UR41, URZ ;  /* 0x0000003f00297c82 */ /* 0x000fc60008000000 */
[----:B------:R-:W-:Y:S01]  /*bbd0*/  UIADD3.X UR5, URZ, UR5, URZ, UP0, !UPT ;  /* 0x000000053f057290 */ /* 0x000fe200087fe43f */
[----:B------:R-:W2:Y:S08]  /*bbe0*/  S2UR UR43, SR_CTAID.Y ;  /* 0x00000000002b79c3 */ /* 0x000eb00000002600 */
[----:B--2---:R2:W-:Y:S01]  /*bbf0*/  UTMASTG.4D [UR40], [UR4] ;  /* 0x00000028040073b5 */ /* 0x0045e20008018000 */
[----:B------:R0:W-:Y:S01]  /*bc00*/  UTMACMDFLUSH ;  /* 0x00000000000079b7 */ /* 0x0001e20000000000 */
[----:B--2---:R-:W-:-:S04]  /*bc10*/  DEPBAR.LE SB0, 0x1 ;  /* 0x000080400000791a */ /* 0x004fc80000000000 */
.L_x_54:
[----:B------:R-:W-:Y:S05]  /*bc20*/  BSYNC B0 ;  /* 0x0000000000007941 */ /* 0x000fea0003800000 */
.L_x_53:
[----:B------:R-:W-:Y:S01]  /*bc30*/  BAR.SYNC.DEFER_BLOCKING 0x1, 0x80 ;  /* 0x0042000000007b1d */ /* 0x000fe20000010000 */
[----:B-1----:R-:W-:Y:S02]  /*bc40*/  F2FP.BF16.F32.PACK_AB R8, R34, R37 ;  /* 0x000000252208723e */ /* 0x002fe400000010ff */
[----:B------:R-:W-:Y:S02]  /*bc50*/  F2FP.BF16.F32.PACK_AB R9, R36, R39 ;  /* 0x000000272409723e */ /* 0x000fe400000010ff */
[----:B------:R-:W-:Y:S01]  /*bc60*/  F2FP.BF16.F32.PACK_AB R10, R38, R41 ;  /* 0x00000029260a723e */ /* 0x000fe200000010ff */
[----:B------:R-:W-:Y:S01]  /*bc70*/  BSSY B0, `(.L_x_55) ;  /* 0x000001b000007945 */ /* 0x000fe20003800000 */
[----:B------:R-:W-:Y:S02]  /*bc80*/  F2FP.BF16.F32.PACK_AB R11, R40, R43 ;  /* 0x0000002b280b723e */ /* 0x000fe400000010ff */
[----:B------:R-:W-:Y:S02]  /*bc90*/  F2FP.BF16.F32.PACK_AB R20, R42, R45 ;  /* 0x0000002d2a14723e */ /* 0x000fe400000010ff */
[----:B------:R-:W-:-:S02]  /*bca0*/  F2FP.BF16.F32.PACK_AB R21, R44, R47 ;  /* 0x0000002f2c15723e */ /* 0x000fc400000010ff */
[----:B------:R-:W-:Y:S02]  /*bcb0*/  F2FP.BF16.F32.PACK_AB R22, R46, R49 ;  /* 0x000000312e16723e */ /* 0x000fe400000010ff */
[----:B------:R-:W-:Y:S01]  /*bcc0*/  F2FP.BF16.F32.PACK_AB R23, R48, R51 ;  /* 0x000000333017723e */ /* 0x000fe200000010ff */
[----:B------:R1:W-:Y:S04]  /*bcd0*/  STSM.16.M88.4 [R3+0x1000], R4 ;  /* 0x0010000403007844 */ /* 0x0003e80000000200 */
[----:B------:R1:W-:Y:S01]  /*bce0*/  STSM.16.M88.4 [R0+0x1000], R12 ;  /* 0x0010000c00007844 */ /* 0x0003e20000000200 */
        /* <DEDUP_REMOVED lines=9> */
[----:B------:R-:W-:Y:S01]  /*bd80*/  R2UR UR40, R18 ;  /* 0x00000000122872ca */ /* 0x000fe200000e0000 */
[----:B------:R-:W-:Y:S01]  /*bd90*/  ULDC.64 UR4, c[0x0][0x198] ;  /* 0x0000660000047ab9 */ /* 0x000fe20000000a00 */
[----:B------:R-:W-:Y:S01]  /*bda0*/  UMOV UR41, 0x20 ;  /* 0x0000002000297882 */ /* 0x000fe20000000000 */
[----:B------:R-:W-:-:S04]  /*bdb0*/  UIADD3 UR4, UP0, UR4, 0x670, URZ ;  /* 0x0000067004047890 */ /* 0x000fc8000ff1e03f */
[----:B------:R-:W2:Y:S01]  /*bdc0*/  S2UR UR43, SR_CTAID.Y ;  /* 0x00000000002b79c3 */ /* 0x000ea20000002600 */
[----:B------:R-:W-:-:S05]  /*bdd0*/  UIADD3.X UR5, URZ, UR5, URZ, UP0, !UPT ;  /* 0x000000053f057290 */ /* 0x000fca00087fe43f */
[----:B------:R-:W-:-:S09]  /*bde0*/  UIADD3 UR40, UR40, 0x1000, URZ ;  /* 0x0000100028287890 */ /* 0x000fd2000fffe03f */
[----:B--2---:R2:W-:Y:S01]  /*bdf0*/  UTMASTG.4D [UR40], [UR4] ;  /* 0x00000028040073b5 */ /* 0x0045e20008018000 */
[----:B------:R0:W-:Y:S01]  /*be00*/  UTMACMDFLUSH ;  /* 0x00000000000079b7 */ /* 0x0001e20000000000 */
[----:B--2---:R-:W-:-:S04]  /*be10*/  DEPBAR.LE SB0, 0x1 ;  /* 0x000080400000791a */ /* 0x004fc80000000000 */
.L_x_56:
[----:B------:R-:W-:Y:S05]  /*be20*/  BSYNC B0 ;  /* 0x0000000000007941 */ /* 0x000fea0003800000 */
.L_x_55:
[----:B------:R-:W-:Y:S06]  /*be30*/  BAR.SYNC.DEFER_BLOCKING 0x1, 0x80 ;  /* 0x0042000000007b1d */ /* 0x000fec0000010000 */
[----:B------:R-:W-:Y:S01]  /*be40*/  BSSY B0, `(.L_x_57) ;  /* 0x0000015000007945 */ /* 0x000fe20003800000 */
[----:B------:R2:W-:Y:S04]  /*be50*/  STSM.16.M88.4 [R3], R8 ;  /* 0x0000000803007844 */ /* 0x0005e80000000200 */
[----:B------:R2:W-:Y:S01]  /*be60*/  STSM.16.M88.4 [R0], R20 ;  /* 0x0000001400007844 */ /* 0x0005e20000000200 */
[----:B------:R-:W-:Y:S01]  /*be70*/  @!PT LDS RZ, [RZ] ;  /* 0x00000000fffff984 */ /* 0x000fe20000000800 */
[----:B------:R-:W-:Y:S01]  /*be80*/  @!PT LDS RZ, [RZ] ;  /* 0x00000000fffff984 */ /* 0x000fe20000000800 */
[----:B------:R-:W-:Y:S01]  /*be90*/  @!PT LDS RZ, [RZ] ;  /* 0x00000000fffff984 */ /* 0x000fe20000000800 */
[----:B------:R-:W-:Y:S01]  /*bea0*/  @!PT LDS RZ, [RZ] ;  /* 0x00000000fffff984 */ /* 0x000fe20000000800 */
[----:B------:R3:W-:Y:S06]  /*beb0*/  MEMBAR.ALL.CTA ;  /* 0x0000000000007992 */ /* 0x0007ec0000008000 */
[----:B---3--:R-:W3:Y:S02]  /*bec0*/  FENCE.VIEW.ASYNC.S ;  /* 0x00000000000073c6 */ /* 0x008ee40000000000 */
[----:B---3--:R-:W-:Y:S06]  /*bed0*/  BAR.SYNC.DEFER_BLOCKING 0x1, 0x80 ;  /* 0x0042000000007b1d */ /* 0x008fec0000010000 */
[----:B------:R-:W-:Y:S05]  /*bee0*/  @P1 BRA `(.L_x_58) ;  /* 0x0000000000281947 */ /* 0x000fea0003800000 */
[----:B------:R-:W-:Y:S01]  /*bef0*/  S2UR UR12, SR_CTAID.Z ;  /* 0x00000000000c79c3 */ /* 0x000fe20000002700 */
[----:B------:R-:W-:Y:S01]  /*bf00*/  ULDC.64 UR4, c[0x0][0x198] ;  /* 0x0000660000047ab9 */ /* 0x000fe20000000a00 */
[----:B------:R-:W-:Y:S01]  /*bf10*/  R2UR UR8, R18 ;  /* 0x00000000120872ca */ /* 0x000fe200000e0000 */
[----:B------:R-:W-:Y:S01]  /*bf20*/  UIADD3 UR4, UP0, UR4, 0x670, URZ ;  /* 0x0000067004047890 */ /* 0x000fe2000ff1e03f */
[----:B------:R-:W-:Y:S01]  /*bf30*/  UMOV UR9, 0x40 ;  /* 0x0000004000097882 */ /* 0x000fe20000000000 */
[----:B------:R-:W-:Y:S02]  /*bf40*/  UMOV UR10, UR42 ;  /* 0x0000002a000a7c82 */ /* 0x000fe40008000000 */
[----:B------:R-:W-:Y:S01]  /*bf50*/  UIADD3.X UR5, URZ, UR5, URZ, UP0, !UPT ;  /* 0x000000053f057290 */ /* 0x000fe200087fe43f */
[----:B------:R-:W3:Y:S08]  /*bf60*/  S2UR UR11, SR_CTAID.Y ;  /* 0x00000000000b79c3 */ /* 0x000ef00000002600 */
[----:B---3--:R3:W-:Y:S02]  /*bf70*/  UTMASTG.4D [UR8], [UR4] ;  /* 0x00000008040073b5 */ /* 0x0087e40008018000 */
[----:B---3--:R0:W-:Y:S02]  /*bf80*/  UTMACMDFLUSH ;  /* 0x00000000000079b7 */ /* 0x0081e40000000000 */
.L_x_58:
[----:B------:R-:W-:Y:S05]  /*bf90*/  BSYNC B0 ;  /* 0x0000000000007941 */ /* 0x000fea0003800000 */
.L_x_57:
[----:B------:R-:W-:Y:S01]  /*bfa0*/  UIADD3 UR37, UR37, -0x1, URZ ;  /* 0xffffffff25257890 */ /* 0x000fe2000fffe03f */
[----:B------:R-:W-:-:S04]  /*bfb0*/  DEPBAR.LE SB0, 0x0 ;  /* 0x000080000000791a */ /* 0x000fc80000000000 */
[----:B------:R-:W-:-:S04]  /*bfc0*/  USHF.L.U32 UR4, UR37, 0x3, URZ ;  /* 0x0000000325047899 */ /* 0x000fc8000800063f */
[----:B------:R-:W-:-:S04]  /*bfd0*/  ULOP3.LUT UR4, UR4, 0x8, URZ, 0xe2, !UPT ;  /* 0x0000000804047892 */ /* 0x000fc8000f8ee23f */
[----:B------:R-:W-:-:S06]  /*bfe0*/  ULOP3.LUT UR4, UR4, 0x18, URZ, 0x3c, !UPT ;  /* 0x0000001804047892 */ /* 0x000fcc000f8e3c3f */
[----:B-12---:R-:W-:-:S04]  /*bff0*/  MOV R0, UR4 ;  /* 0x0000000400007c02 */ /* 0x006fc80008000f00 */
[----:B------:R-:W-:Y:S01]  /*c000*/  SYNCS.ARRIVE.TRANS64.A1T0 RZ, [R0+UR36+0x42090], RZ ;  /* 0x042090ff00ff79a7 */ /* 0x000fe20008100024 */
[----:B------:R-:W-:Y:S05]  /*c010*/  EXIT ;  /* 0x000000000000794d */ /* 0x000fea0003800000 */
.L_x_6:
[----:B------:R-:W-:-:S08]  /*c020*/  UISETP.NE.AND UP0, UPT, UR5, 0x1, UPT ;  /* 0x000000010500788c */ /* 0x000fd0000bf05270 */
[----:B------:R-:W1:-:S00]  /*c030*/  USETMAXREG.DEALLOC.CTAPOOL 0x18 ;  /* 0x00000018000079c8 */ /* 0x000e4000080e0500 */
[----:B------:R-:W-:-:S13]  /*c040*/  PLOP3.LUT P0, PT, PT, PT, UP0, 0x80, 0x0 ;  /* 0x000000000000781c */ /* 0x000fda0003f0f008 */
[----:B------:R-:W-:Y:S05]  /*c050*/  @P0 EXIT ;  /* 0x000000000000094d */ /* 0x000fea0003800000 */
[----:B------:R-:W2:Y:S01]  /*c060*/  S2UR UR11, SR_CTAID.X ;  /* 0x00000000000b79c3 */ /* 0x000ea20000002500 */
[----:B------:R-:W-:Y:S01]  /*c070*/  ELECT P3, URZ, PT ;  /* 0x00000000003f782f */ /* 0x000fe20003860000 */
[----:B------:R-:W-:Y:S01]  /*c080*/  BSSY B0, `(.L_x_59) ;  /* 0x0000035000007945 */ /* 0x000fe20003800000 */
[----:B-1----:R-:W-:Y:S02]  /*c090*/  MOV R0, RZ ;  /* 0x000000ff00007202 */ /* 0x002fe40000000f00 */
[----:B------:R-:W-:Y:S02]  /*c0a0*/  MOV R7, RZ ;  /* 0x000000ff00077202 */ /* 0x000fe40000000f00 */
[----:B------:R-:W-:Y:S01]  /*c0b0*/  MOV R3, RZ ;  /* 0x000000ff00037202 */ /* 0x000fe20000000f00 */
[----:B------:R-:W1:Y:S08]  /*c0c0*/  S2UR UR36, SR_CTAID.Y ;  /* 0x00000000002479c3 */ /* 0x000e700000002600 */
[----:B------:R-:W3:Y:S01]  /*c0d0*/  S2UR UR37, SR_CTAID.Z ;  /* 0x00000000002579c3 */ /* 0x000ee20000002700 */
[----:B--2---:R-:W-:Y:S01]  /*c0e0*/  USHF.L.U32 UR11, UR11, 0x7, URZ ;  /* 0x000000070b0b7899 */ /* 0x004fe2000800063f */
[----:B------:R-:W-:Y:S11]  /*c0f0*/  @!P3 BRA `(.L_x_60) ;  /* 0x0000000000b4b947 */ /* 0x000ff60003800000 */
[----:B------:R-:W2:Y:S01]  /*c100*/  S2R R3, SR_CgaCtaId ;  /* 0x0000000000037919 */ /* 0x000ea20000008800 */
[----:B------:R-:W-:Y:S02]  /*c110*/  MOV R2, 0x400 ;  /* 0x0000040000027802 */ /* 0x000fe40000000f00 */
[----:B------:R-:W-:Y:S02]  /*c120*/  MOV R4, 0x1 ;  /* 0x0000000100047802 */ /* 0x000fe40000000f00 */
[----:B--2---:R-:W-:Y:S02]  /*c130*/  LEA R3, R3, R2, 0x18 ;  /* 0x0000000203037211 */ /* 0x004fe400078ec0ff */
[----:B------:R-:W-:-:S04]  /*c140*/  SHF.L.U32 R2, R4, 0x1f, RZ ;  /* 0x0000001f04027819 */ /* 0x000fc800000006ff */
[----:B------:R-:W2:Y:S02]  /*c150*/  SYNCS.PHASECHK.TRANS64.TRYWAIT P0, [R3+URZ+0x42060], R2 ;  /* 0x04206002030075a7 */ /* 0x000ea4000800017f */
[----:B--2---:R-:W-:Y:S05]  /*c160*/  @!P0 BRA `(.L_x_61) ;  /* 0x0000001400a88947 */ /* 0x004fea0003800000 */
.L_x_97:
[----:B------:R-:W-:Y:S01]  /*c170*/  ULOP3.LUT UR5, UR4, 0x2, URZ, 0xfc, !UPT ;  /* 0x0000000204057892 */ /* 0x000fe2000f8efc3f */
[----:B--2---:R-:W-:-:S03]  /*c180*/  @P2 MOV R2, 0x3000 ;  /* 0x0000300000022802 */ /* 0x004fc60000000f00 */
[----:B------:R-:W-:Y:S01]  /*c190*/  UPRMT UR5, UR5, 0x9910, URZ ;  /* 0x0000991005057896 */ /* 0x000fe2000800003f */
[----:B------:R2:W-:Y:S03]  /*c1a0*/  @P2 SYNCS.ARRIVE.TRANS64 RZ, [R3+URZ+0x42050], R2 ;  /* 0x0420500203ff29a7 */ /* 0x0005e6000800003f */
[----:B------:R-:W-:-:S06]  /*c1b0*/  UISETP.NE.AND UP0, UPT, UR5, 0x2, UPT ;  /* 0x000000020500788c */ /* 0x000fcc000bf05270 */
[----:B------:R-:W-:-:S13]  /*c1c0*/  PLOP3.LUT P0, PT, PT, PT, UP0, 0x80, 0x0 ;  /* 0x000000000000781c */ /* 0x000fda0003f0f008 */
[----:B--2---:R-:W-:Y:S05]  /*c1d0*/  @P0 BRA `(.L_x_62) ;  /* 0x0000000000040947 */ /* 0x004fea0003800000 */
[----:B-1-3--:R-:W-:Y:S01]  /*c1e0*/  BPT.TRAP 0x1 ;  /* 0x000000040000795c */ /* 0x00afe20000300000 */
.L_x_62:
[----:B------:R-:W-:-:S04]  /*c1f0*/  LOP3.LUT P0, RZ, R6, 0x1f, RZ, 0xc0, !PT ;  /* 0x0000001f06ff7812 */ /* 0x000fc8000780c0ff */
[----:B------:R-:W-:-:S13]  /*c200*/  PLOP3.LUT P0, PT, P0, P2, PT, 0x2a, 0x0 ;  /* 0x000000000000781c */ /* 0x000fda0000704572 */
[----:B------:R-:W-:Y:S05]  /*c210*/  @P0 BRA `(.L_x_63) ;  /* 0x0000000000040947 */ /* 0x000fea0003800000 */
[----:B-1-3--:R-:W-:Y:S01]  /*c220*/  BPT.TRAP 0x1 ;  /* 0x000000040000795c */ /* 0x00afe20000300000 */
.L_x_63:
[----:B------:R-:W-:Y:S01]  /*c230*/  R2UR UR8, R3 ;  /* 0x00000000030872ca */ /* 0x000fe200000e0000 */
[----:B------:R-:W-:Y:S01]  /*c240*/  ULDC.64 UR6, c[0x0][0x198] ;  /* 0x0000660000067ab9 */ /* 0x000fe20000000a00 */
[----:B------:R-:W-:Y:S01]  /*c250*/  UMOV UR14, 0x0 ;  /* 0x00000000000e7882 */ /* 0x000fe20000000000 */
[----:B------:R-:W-:Y:S01]  /*c260*/  UIADD3 UR6, UP0, UR6, 0xf0, URZ ;  /* 0x000000f006067890 */ /* 0x000fe2000ff1e03f */
[----:B------:R-:W-:Y:S01]  /*c270*/  MOV R7, 0x40 ;  /* 0x0000004000077802 */ /* 0x000fe20000000f00 */
[----:B------:R-:W-:Y:S01]  /*c280*/  UMOV UR15, 0x10000000 ;  /* 0x10000000000f7882 */ /* 0x000fe20000000000 */
[----:B------:R-:W-:Y:S01]  /*c290*/  UMOV UR10, URZ ;  /* 0x0000003f000a7c82 */ /* 0x000fe20008000000 */
[----:B------:R-:W-:Y:S01]  /*c2a0*/  UIADD3.X UR7, URZ, UR7, URZ, UP0, !UPT ;  /* 0x000000073f077290 */ /* 0x000fe200087fe43f */
[----:B------:R-:W-:Y:S01]  /*c2b0*/  MOV R3, 0x1 ;  /* 0x0000000100037802 */ /* 0x000fe20000000f00 */
[----:B-1----:R-:W-:Y:S01]  /*c2c0*/  UMOV UR12, UR36 ;  /* 0x00000024000c7c82 */ /* 0x002fe20008000000 */
[----:B---3--:R-:W-:Y:S01]  /*c2d0*/  UMOV UR13, UR37 ;  /* 0x00000025000d7c82 */ /* 0x008fe20008000000 */
[----:B------:R-:W-:Y:S01]  /*c2e0*/  UMOV UR18, 0x20 ;  /* 0x0000002000127882 */ /* 0x000fe20000000000 */
[----:B------:R-:W-:Y:S01]  /*c2f0*/  UMOV UR19, UR11 ;  /* 0x0000000b00137c82 */ /* 0x000fe20008000000 */
[----:B------:R-:W-:-:S02]  /*c300*/  UIADD3 UR9, UR8, 0x42050, URZ ;  /* 0x0004205008097890 */ /* 0x000fc4000fffe03f */
[----:B------:R-:W-:Y:S02]  /*c310*/  UIADD3 UR16, UR8, 0x1000, URZ ;  /* 0x0000100008107890 */ /* 0x000fe4000fffe03f */
[----:B------:R-:W-:Y:S01]  /*c320*/  UIADD3 UR32, UR8, 0x2000, URZ ;  /* 0x0000200008207890 */ /* 0x000fe2000fffe03f */
[----:B------:R-:W-:Y:S01]  /*c330*/  UMOV UR20, UR36 ;  /* 0x0000002400147c82 */ /* 0x000fe20008000000 */
[----:B------:R-:W-:Y:S01]  /*c340*/  UMOV UR21, UR37 ;  /* 0x0000002500157c82 */ /* 0x000fe20008000000 */
[----:B------:R-:W-:Y:S01]  /*c350*/  UMOV UR17, UR9 ;  /* 0x0000000900117c82 */ /* 0x000fe20008000000 */
[----:B------:R-:W-:Y:S01]  /*c360*/  UMOV UR34, 0x40 ;  /* 0x0000004000227882 */ /* 0x000fe20000000000 */
[----:B------:R-:W-:Y:S01]  /*c370*/  UMOV UR35, UR11 ;  /* 0x0000000b00237c82 */ /* 0x000fe20008000000 */
[----:B------:R-:W-:Y:S01]  /*c380*/  UMOV UR33, UR9 ;  /* 0x0000000900217c82 */ /* 0x000fe20008000000 */
[----:B------:R2:W-:Y:S01]  /*c390*/  UTMALDG.4D [UR8], [UR6], desc[UR14] ;  /* 0x00000e08060075b4 */ /* 0x0005e20008019000 */
[----:B------:R2:W-:Y:S01]  /*c3a0*/  UTMALDG.4D [UR16], [UR6], desc[UR14] ;  /* 0x00000e10060075b4 */ /* 0x0005e20008019000 */
[----:B------:R2:W-:Y:S02]  /*c3b0*/  UTMALDG.4D [UR32], [UR6], desc[UR14] ;  /* 0x00000e20060075b4 */ /* 0x0005e40008019000 */
[----:B--2---:R-:W-:Y:S01]  /*c3c0*/  NOP ;  /* 0x0000000000007918 */ /* 0x004fe20000000000 */
.L_x_60:
[----:B-1-3--:R-:W-:Y:S05]  /*c3d0*/  BSYNC B0 ;  /* 0x0000000000007941 */ /* 0x00afea0003800000 */
.L_x_59:
[----:B------:R-:W1:Y:S01]  /*c3e0*/  LDC R2, c[0x0][0x28c] ;  /* 0x0000a300ff027b82 */ /* 0x000e620000000800 */
[----:B------:R-:W-:Y:S01]  /*c3f0*/  BSSY B0, `(.L_x_64) ;  /* 0x0000031000007945 */ /* 0x000fe20003800000 */
[----:B-1----:R-:W-:-:S13]  /*c400*/  ISETP.GT.AND P4, PT, R2, RZ, P3 ;  /* 0x000000ff0200720c */ /* 0x002fda0001f84270 */
[----:B------:R-:W-:Y:S05]  /*c410*/  @!P4 BRA `(.L_x_65) ;  /* 0x0000000000b8c947 */ /* 0x000fea0003800000 */
[----:B------:R-:W1:Y:S01]  /*c420*/  S2R R5, SR_CgaCtaId ;  /* 0x0000000000057919 */ /* 0x000e620000008800 */
[----:B------:R-:W-:-:S04]  /*c430*/  MOV R0, 0x400 ;  /* 0x0000040000007802 */ /* 0x000fc80000000f00 */
[----:B-1----:R-:W-:Y:S02]  /*c440*/  LEA R5, R5, R0, 0x18 ;  /* 0x0000000005057211 */ /* 0x002fe400078ec0ff */
[----:B------:R-:W-:-:S04]  /*c450*/  MOV R0, 0x1 ;  /* 0x0000000100007802 */ /* 0x000fc80000000f00 */
[----:B------:R-:W-:-:S04]  /*c460*/  SHF.L.U32 R0, R0, 0x1f, RZ ;  /* 0x0000001f00007819 */ /* 0x000fc800000006ff */
[----:B------:R-:W1:Y:S02]  /*c470*/  SYNCS.PHASECHK.TRANS64.TRYWAIT P0, [R5+URZ+0x42028], R0 ;  /* 0x04202800050075a7 */ /* 0x000e64000800017f */
[----:B-1----:R-:W-:Y:S05]  /*c480*/  @!P0 BRA `(.L_x_66) ;  /* 0x0000001000f48947 */ /* 0x002fea0003800000 */
.L_x_98:
[----:B------:R-:W-:Y:S01]  /*c490*/  ULOP3.LUT UR5, UR4, 0x2, URZ, 0xfc, !UPT ;  /* 0x0000000204057892 */ /* 0x000fe2000f8efc3f */
[----:B-1----:R-:W-:-:S03]  /*c4a0*/  @P2 MOV R0, 0xc000 ;  /* 0x0000c00000002802 */ /* 0x002fc60000000f00 */
[----:B------:R-:W-:Y:S01]  /*c4b0*/  UPRMT UR5, UR5, 0x9910, URZ ;  /* 0x0000991005057896 */ /* 0x000fe2000800003f */
[----:B------:R1:W-:Y:S03]  /*c4c0*/  @P2 SYNCS.ARRIVE.TRANS64 RZ, [R5+URZ+0x42000], R0 ;  /* 0x0420000005ff29a7 */ /* 0x0003e6000800003f */
[----:B------:R-:W-:-:S06]  /*c4d0*/  UISETP.NE.AND UP0, UPT, UR5, 0x2, UPT ;  /* 0x000000020500788c */ /* 0x000fcc000bf05270 */
[----:B------:R-:W-:-:S13]  /*c4e0*/  PLOP3.LUT P0, PT, PT, PT, UP0, 0x80, 0x0 ;  /* 0x000000000000781c */ /* 0x000fda0003f0f008 */
[----:B-1----:R-:W-:Y:S05]  /*c4f0*/  @P0 BRA `(.L_x_67) ;  /* 0x0000000000040947 */ /* 0x002fea0003800000 */
[----:B------:R-:W-:Y:S01]  /*c500*/  BPT.TRAP 0x1 ;  /* 0x000000040000795c */ /* 0x000fe20000300000 */
.L_x_67:
[----:B------:R-:W-:-:S04]  /*c510*/  LOP3.LUT P0, RZ, R6, 0x1f, RZ, 0xc0, !PT ;  /* 0x0000001f06ff7812 */ /* 0x000fc8000780c0ff */
[----:B------:R-:W-:-:S13]  /*c520*/  PLOP3.LUT P0, PT, P0, P2, PT, 0x2a, 0x0 ;  /* 0x000000000000781c */ /* 0x000fda0000704572 */
[----:B------:R-:W-:Y:S05]  /*c530*/  @P0 BRA `(.L_x_68) ;  /* 0x0000000000040947 */ /* 0x000fea0003800000 */
[----:B------:R-:W-:Y:S01]  /*c540*/  BPT.TRAP 0x1 ;  /* 0x000000040000795c */ /* 0x000fe20000300000 */
.L_x_68:
[----:B------:R-:W-:Y:S01]  /*c550*/  R2UR UR16, R5 ;  /* 0x00000000051072ca */ /* 0x000fe200000e0000 */
[----:B------:R-:W-:Y:S01]  /*c560*/  ULDC.64 UR6, c[0x0][0x198] ;  /* 0x0000660000067ab9 */ /* 0x000fe20000000a00 */
[----:B------:R-:W-:Y:S01]  /*c570*/  UMOV UR35, URZ ;  /* 0x0000003f00237c82 */ /* 0x000fe20008000000 */
[----:B------:R-:W-:Y:S01]  /*c580*/  UIADD3 UR6, UP0, UR6, 0x1f0, URZ ;  /* 0x000001f006067890 */ /* 0x000fe2000ff1e03f */
[----:B------:R-:W-:Y:S01]  /*c590*/  MOV R0, 0x1 ;  /* 0x0000000100007802 */ /* 0x000fe20000000f00 */
[----:B------:R-:W-:Y:S01]  /*c5a0*/  UMOV UR8, 0x0 ;  /* 0x0000000000087882 */ /* 0x000fe20000000000 */
[----:B------:R-:W-:Y:S01]  /*c5b0*/  UMOV UR9, 0x10000000 ;  /* 0x1000000000097882 */ /* 0x000fe20000000000 */
[----:B------:R-:W-:Y:S01]  /*c5c0*/  UIADD3.X UR7, URZ, UR7, URZ, UP0, !UPT ;  /* 0x000000073f077290 */ /* 0x000fe200087fe43f */
[----:B------:R-:W-:Y:S01]  /*c5d0*/  UMOV UR34, URZ ;  /* 0x0000003f00227c82 */ /* 0x000fe20008000000 */
[----:B------:R-:W-:Y:S01]  /*c5e0*/  UMOV UR26, 0x20 ;  /* 0x00000020001a7882 */ /* 0x000fe20000000000 */
[----:B------:R-:W-:Y:S01]  /*c5f0*/  UMOV UR28, UR36 ;  /* 0x00000024001c7c82 */ /* 0x000fe20008000000 */
[----:B------:R-:W-:-:S02]  /*c600*/  UMOV UR29, UR37 ;  /* 0x00000025001d7c82 */ /* 0x000fc40008000000 */
[----:B------:R-:W-:Y:S02]  /*c610*/  UIADD3 UR32, UR16, 0x6000, URZ ;  /* 0x0000600010207890 */ /* 0x000fe4000fffe03f */
[----:B------:R-:W-:Y:S02]  /*c620*/  UIADD3 UR33, UR16, 0x42000, URZ ;  /* 0x0004200010217890 */ /* 0x000fe4000fffe03f */
[----:B------:R-:W-:Y:S02]  /*c630*/  UIADD3 UR24, UR16, 0xa000, URZ ;  /* 0x0000a00010187890 */ /* 0x000fe4000fffe03f */
[----:B------:R-:W-:Y:S01]  /*c640*/  UIADD3 UR16, UR16, 0xe000, URZ ;  /* 0x0000e00010107890 */ /* 0x000fe2000fffe03f */
[----:B------:R-:W-:Y:S02]  /*c650*/  UMOV UR27, UR35 ;  /* 0x00000023001b7c82 */ /* 0x000fe40008000000 */
[----:B------:R-:W-:Y:S01]  /*c660*/  UMOV UR25, UR33 ;  /* 0x0000002100197c82 */ /* 0x000fe20008000000 */
[----:B------:R-:W-:Y:S01]  /*c670*/  UMOV UR18, 0x40 ;  /* 0x0000004000127882 */ /* 0x000fe20000000000 */
[----:B------:R-:W-:Y:S01]  /*c680*/  UMOV UR20, UR36 ;  /* 0x0000002400147c82 */ /* 0x000fe20008000000 */
[----:B------:R-:W-:Y:S01]  /*c690*/  UMOV UR21, UR37 ;  /* 0x0000002500157c82 */ /* 0x000fe20008000000 */
[----:B------:R-:W-:Y:S01]  /*c6a0*/  UMOV UR19, UR35 ;  /* 0x0000002300137c82 */ /* 0x000fe20008000000 */
[----:B------:R1:W-:Y:S01]  /*c6b0*/  UTMALDG.4D [UR32], [UR6], desc[UR8] ;  /* 0x00000820060075b4 */ /* 0x0003e20008019000 */
[----:B------:R-:W-:Y:S01]  /*c6c0*/  UMOV UR17, UR33 ;  /* 0x0000002100117c82 */ /* 0x000fe20008000000 */
[----:B------:R1:W-:Y:S01]  /*c6d0*/  UTMALDG.4D [UR24], [UR6], desc[UR8] ;  /* 0x00000818060075b4 */ /* 0x0003e20008019000 */
[----:B------:R1:W-:Y:S02]  /*c6e0*/  UTMALDG.4D [UR16], [UR6], desc[UR8] ;  /* 0x00000810060075b4 */ /* 0x0003e40008019000 */
[----:B-1----:R-:W-:Y:S01]  /*c6f0*/  NOP ;  /* 0x0000000000007918 */ /* 0x002fe20000000000 */
.L_x_65:
[----:B------:R-:W-:Y:S05]  /*c700*/  BSYNC B0 ;  /* 0x0000000000007941 */ /* 0x000fea0003800000 */
.L_x_64:
[----:B------:R-:W-:Y:S04]  /*c710*/  BSSY B0, `(.L_x_69) ;  /* 0x0000033000007945 */ /* 0x000fe80003800000 */
[----:B------:R-:W-:Y:S05]  /*c720*/  @!P3 BRA `(.L_x_70) ;  /* 0x0000000000c4b947 */ /* 0x000fea0003800000 */
[----:B------:R-:W1:Y:S01]  /*c730*/  S2R R5, SR_CgaCtaId ;  /* 0x0000000000057919 */ /* 0x000e620000008800 */
[----:B------:R-:W-:-:S04]  /*c740*/  MOV R4, 0x400 ;  /* 0x0000040000047802 */ /* 0x000fc80000000f00 */
[----:B-1----:R-:W-:Y:S02]  /*c750*/  LEA R8, R5, R4, 0x18 ;  /* 0x0000000405087211 */ /* 0x002fe400078ec0ff */
[----:B------:R-:W-:Y:S02]  /*c760*/  MOV R5, 0x1 ;  /* 0x0000000100057802 */ /* 0x000fe40000000f00 */
[----:B------:R-:W-:Y:S02]  /*c770*/  LEA R4, R3, R8, 0x3 ;  /* 0x0000000803047211 */ /* 0x000fe400078e18ff */
[----:B------:R-:W-:-:S04]  /*c780*/  SHF.L.U32 R5, R5, 0x1f, RZ ;  /* 0x0000001f05057819 */ /* 0x000fc800000006ff */
[----:B------:R-:W1:Y:S02]  /*c790*/  SYNCS.PHASECHK.TRANS64.TRYWAIT P0, [R4+URZ+0x42060], R5 ;  /* 0x04206005040075a7 */ /* 0x000e64000800017f */
[----:B-1----:R-:W-:Y:S05]  /*c7a0*/  @!P0 BRA `(.L_x_71) ;  /* 0x0000001000408947 */ /* 0x002fea0003800000 */
.L_x_99:
        /* <DEDUP_REMOVED lines=8> */
.L_x_72:
[----:B------:R-:W-:-:S04]  /*c830*/  LOP3.LUT P0, RZ, R6, 0x1f, RZ, 0xc0, !PT ;  /* 0x0000001f06ff7812 */ /* 0x000fc8000780c0ff */
[----:B------:R-:W-:-:S13]  /*c840*/  PLOP3.LUT P0, PT, P0, P2, PT, 0x2a, 0x0 ;  /* 0x000000000000781c */ /* 0x000fda0000704572 */
[----:B------:R-:W-:Y:S05]  /*c850*/  @P0 BRA `(.L_x_73) ;  /* 0x0000000000040947 */ /* 0x000fea0003800000 */
[----:B------:R-:W-:Y:S01]  /*c860*/  BPT.TRAP 0x1 ;  /* 0x000000040000795c */ /* 0x000fe20000300000 */
.L_x_73:
[----:B------:R-:W-:Y:S01]  /*c870*/  R2UR UR24, R3 ;  /* 0x00000000031872ca */ /* 0x000fe200000e0000 */
[----:B------:R-:W-:Y:S01]  /*c880*/  ULDC.64 UR6, c[0x0][0x198] ;  /* 0x0000660000067ab9 */ /* 0x000fe20000000a00 */
[----:B------:R-:W-:Y:S01]  /*c890*/  R2UR UR5, R8 ;  /* 0x00000000080572ca */ /* 0x000fe200000e0000 */
[----:B------:R-:W-:Y:S01]  /*c8a0*/  UIADD3 UR6, UP0, UR6, 0xf0, URZ ;  /* 0x000000f006067890 */ /* 0x000fe2000ff1e03f */
[----:B------:R-:W-:Y:S01]  /*c8b0*/  R2UR UR27, R7 ;  /* 0x00000000071b72ca */ /* 0x000fe200000e0000 */
[----:B------:R-:W-:Y:S01]  /*c8c0*/  UMOV UR8, 0x0 ;  /* 0x0000000000087882 */ /* 0x000fe20000000000 */
[----:B------:R-:W-:Y:S01]  /*c8d0*/  R2UR UR25, R4 ;  /* 0x00000000041972ca */ /* 0x000fe200000e0000 */
[----:B------:R-:W-:Y:S01]  /*c8e0*/  UIADD3.X UR7, URZ, UR7, URZ, UP0, !UPT ;  /* 0x000000073f077290 */ /* 0x000fe200087fe43f */
[----:B------:R-:W-:Y:S01]  /*c8f0*/  UMOV UR9, 0x10000000 ;  /* 0x1000000000097882 */ /* 0x000fe20000000000 */
[----:B------:R-:W-:Y:S01]  /*c900*/  UMOV UR26, URZ ;  /* 0x0000003f001a7c82 */ /* 0x000fe20008000000 */
[----:B------:R-:W-:Y:S01]  /*c910*/  UMOV UR28, UR36 ;  /* 0x00000024001c7c82 */ /* 0x000fe20008000000 */
[----:B------:R-:W-:Y:S01]  /*c920*/  UMOV UR29, UR37 ;  /* 0x00000025001d7c82 */ /* 0x000fe20008000000 */
[----:B------:R-:W-:Y:S01]  /*c930*/  UMOV UR18, 0x20 ;  /* 0x0000002000127882 */ /* 0x000fe20000000000 */
[----:B------:R-:W-:-:S02]  /*c940*/  UMOV UR20, UR36 ;  /* 0x0000002400147c82 */ /* 0x000fc40008000000 */
[----:B------:R-:W-:Y:S02]  /*c950*/  UIMAD UR24, UR24, 0x3000, UR5 ;  /* 0x00003000181878a4 */ /* 0x000fe4000f8e0205 */
[----:B------:R-:W-:Y:S02]  /*c960*/  UIADD3 UR27, UR11, UR27, URZ ;  /* 0x0000001b0b1b7290 */ /* 0x000fe4000fffe03f */
[----:B------:R-:W-:Y:S02]  /*c970*/  UIADD3 UR25, UR25, 0x42050, URZ ;  /* 0x0004205019197890 */ /* 0x000fe4000fffe03f */
[----:B------:R-:W-:Y:S02]  /*c980*/  UIADD3 UR16, UR24, 0x1000, URZ ;  /* 0x0000100018107890 */ /* 0x000fe4000fffe03f */
[----:B------:R-:W-:Y:S01]  /*c990*/  UIADD3 UR32, UR24, 0x2000, URZ ;  /* 0x0000200018207890 */ /* 0x000fe2000fffe03f */
[----:B------:R-:W-:Y:S02]  /*c9a0*/  UMOV UR21, UR37 ;  /* 0x0000002500157c82 */ /* 0x000fe40008000000 */
[----:B------:R-:W-:Y:S01]  /*c9b0*/  UMOV UR17, UR25 ;  /* 0x0000001900117c82 */ /* 0x000fe20008000000 */
[----:B------:R-:W-:Y:S01]  /*c9c0*/  UMOV UR19, UR27 ;  /* 0x0000001b00137c82 */ /* 0x000fe20008000000 */
[----:B------:R-:W-:Y:S01]  /*c9d0*/  UMOV UR34, 0x40 ;  /* 0x0000004000227882 */ /* 0x000fe20000000000 */
[----:B------:R-:W-:Y:S01]  /*c9e0*/  UMOV UR33, UR25 ;  /* 0x0000001900217c82 */ /* 0x000fe20008000000 */
[----:B------:R1:W-:Y:S01]  /*c9f0*/  UTMALDG.4D [UR24], [UR6], desc[UR8] ;  /* 0x00000818060075b4 */ /* 0x0003e20008019000 */
[----:B------:R-:W-:Y:S01]  /*ca00*/  UMOV UR35, UR27 ;  /* 0x0000001b00237c82 */ /* 0x000fe20008000000 */
[----:B------:R1:W-:Y:S01]  /*ca10*/  UTMALDG.4D [UR16], [UR6], desc[UR8] ;  /* 0x00000810060075b4 */ /* 0x0003e20008019000 */
[----:B------:R1:W-:Y:S02]  /*ca20*/  UTMALDG.4D [UR32], [UR6], desc[UR8] ;  /* 0x00000820060075b4 */ /* 0x0003e40008019000 */
[----:B-1----:R-:W-:Y:S01]  /*ca30*/  NOP ;  /* 0x0000000000007918 */ /* 0x002fe20000000000 */
.L_x_70:
[----:B------:R-:W-:Y:S05]  /*ca40*/  BSYNC B0 ;  /* 0x0000000000007941 */ /* 0x000fea0003800000 */
.L_x_69:
[----:B------:R-:W-:Y:S01]  /*ca50*/  BSSY B0, `(.L_x_74) ;  /* 0x0000035000007945 */ /* 0x000fe20003800000 */
[----:B------:R-:W-:-:S03]  /*ca60*/  MOV R8, RZ ;  /* 0x000000ff00087202 */ /* 0x000fc60000000f00 */
        /* <DEDUP_REMOVED lines=9> */
.L_x_100:
        /* <DEDUP_REMOVED lines=8> */
.L_x_77:
[----:B------:R-:W-:-:S04]  /*cb80*/  LOP3.LUT P0, RZ, R6, 0x1f, RZ, 0xc0, !PT ;  /* 0x0000001f06ff7812 */ /* 0x000fc8000780c0ff */
[----:B------:R-:W-:-:S13]  /*cb90*/  PLOP3.LUT P0, PT, P0, P2, PT, 0x2a, 0x0 ;  /* 0x000000000000781c */ /* 0x000fda0000704572 */
[----:B------:R-:W-:Y:S05]  /*cba0*/  @P0 BRA `(.L_x_78) ;  /* 0x0000000000040947 */ /* 0x000fea0003800000 */
[----:B------:R-:W-:Y:S01]  /*cbb0*/  BPT.TRAP 0x1 ;  /* 0x000000040000795c */ /* 0x000fe20000300000 */
.L_x_78:
[C---:B------:R-:W-:Y:S01]  /*cbc0*/  IMAD R5, R0.reuse, 0xc000, R5 ;  /* 0x0000c00000057824 */ /* 0x040fe200078e0205 */
[----:B------:R-:W-:Y:S01]  /*cbd0*/  R2UR UR25, R3 ;  /* 0x00000000031972ca */ /* 0x000fe200000e0000 */
[----:B------:R-:W-:Y:S01]  /*cbe0*/  ULDC.64 UR6, c[0x0][0x198] ;  /* 0x0000660000067ab9 */ /* 0x000fe20000000a00 */
[----:B------:R-:W-:Y:S01]  /*cbf0*/  UMOV UR27, URZ ;  /* 0x0000003f001b7c82 */ /* 0x000fe20008000000 */
[----:B------:R-:W-:Y:S01]  /*cc00*/  UIADD3 UR6, UP0, UR6, 0x2f0, URZ ;  /* 0x000002f006067890 */ /* 0x000fe2000ff1e03f */
[----:B------:R-:W-:Y:S01]  /*cc10*/  R2UR UR32, R5 ;  /* 0x00000000052072ca */ /* 0x000fe200000e0000 */
[----:B------:R-:W-:Y:S01]  /*cc20*/  UMOV UR8, 0x0 ;  /* 0x0000000000087882 */ /* 0x000fe20000000000 */
[----:B------:R-:W-:Y:S01]  /*cc30*/  UMOV UR9, 0x10000000 ;  /* 0x1000000000097882 */ /* 0x000fe20000000000 */
[----:B------:R-:W-:Y:S01]  /*cc40*/  UIADD3.X UR7, URZ, UR7, URZ, UP0, !UPT ;  /* 0x000000073f077290 */ /* 0x000fe200087fe43f */
[----:B------:R-:W-:Y:S01]  /*cc50*/  IADD3 R0, R0, 0x1, RZ ;  /* 0x0000000100007810 */ /* 0x000fe20007ffe0ff */
[----:B------:R-:W-:Y:S01]  /*cc60*/  UMOV UR26, URZ ;  /* 0x0000003f001a7c82 */ /* 0x000fe20008000000 */
[----:B------:R-:W-:Y:S01]  /*cc70*/  UMOV UR28, UR36 ;  /* 0x00000024001c7c82 */ /* 0x000fe20008000000 */
[----:B------:R-:W-:Y:S01]  /*cc80*/  UMOV UR29, UR37 ;  /* 0x00000025001d7c82 */ /* 0x000fe20008000000 */
[----:B------:R-:W-:Y:S01]  /*cc90*/  UMOV UR18, 0x20 ;  /* 0x0000002000127882 */ /* 0x000fe20000000000 */
[----:B------:R-:W-:Y:S01]  /*cca0*/  UIADD3 UR25, UR25, 0x42000, URZ ;  /* 0x0004200019197890 */ /* 0x000fe2000fffe03f */
[----:B------:R-:W-:Y:S01]  /*ccb0*/  MOV R8, 0x1 ;  /* 0x0000000100087802 */ /* 0x000fe20000000f00 */
[----:B------:R-:W-:Y:S01]  /*ccc0*/  UMOV UR20, UR36 ;  /* 0x0000002400147c82 */ /* 0x000fe20008000000 */
[----:B------:R-:W-:Y:S01]  /*ccd0*/  UMOV UR21, UR37 ;  /* 0x0000002500157c82 */ /* 0x000fe20008000000 */
[----:B------:R-:W-:-:S02]  /*cce0*/  UIADD3 UR24, UR32, 0x6000, URZ ;  /* 0x0000600020187890 */ /* 0x000fc4000fffe03f */
[----:B------:R-:W-:Y:S02]  /*ccf0*/  UIADD3 UR16, UR32, 0xa000, URZ ;  /* 0x0000a00020107890 */ /* 0x000fe4000fffe03f */
[----:B------:R-:W-:Y:S01]  /*cd00*/  UIADD3 UR32, UR32, 0xe000, URZ ;  /* 0x0000e00020207890 */ /* 0x000fe2000fffe03f */
[----:B------:R-:W-:Y:S01]  /*cd10*/  UMOV UR19, UR27 ;  /* 0x0000001b00137c82 */ /* 0x000fe20008000000 */
[----:B------:R-:W-:Y:S01]  /*cd20*/  UMOV UR17, UR25 ;  /* 0x0000001900117c82 */ /* 0x000fe20008000000 */
[----:B------:R-:W-:Y:S01]  /*cd30*/  UMOV UR34, 0x40 ;  /* 0x0000004000227882 */ /* 0x000fe20000000000 */
[----:B------:R-:W-:Y:S01]  /*cd40*/  UMOV UR35, UR27 ;  /* 0x0000001b00237c82 */ /* 0x000fe20008000000 */
[----:B------:R1:W-:Y:S01]  /*cd50*/  UTMALDG.4D [UR24], [UR6], desc[UR8] ;  /* 0x00000818060075b4 */ /* 0x0003e20008019000 */
[----:B------:R-:W-:Y:S01]  /*cd60*/  UMOV UR33, UR25 ;  /* 0x0000001900217c82 */ /* 0x000fe20008000000 */
[----:B------:R1:W-:Y:S02]  /*cd70*/  UTMALDG.4D [UR16], [UR6], desc[UR8] ;  /* 0x00000810060075b4 */ /* 0x0003e40008019000 */
[----:B------:R1:W-:Y:S02]  /*cd80*/  UTMALDG.4D [UR32], [UR6], desc[UR8] ;  /* 0x00000820060075b4 */ /* 0x0003e40008019000 */
[----:B-1----:R-:W-:Y:S01]  /*cd90*/  NOP ;  /* 0x0000000000007918 */ /* 0x002fe20000000000 */
.L_x_75:
[----:B------:R-:W-:Y:S05]  /*cda0*/  BSYNC B0 ;  /* 0x0000000000007941 */ /* 0x000fea0003800000 */
.L_x_74:
[----:B------:R-:W-:-:S13]  /*cdb0*/  ISETP.GE.AND P0, PT, R2, 0x101, PT ;  /* 0x000001010200780c */ /* 0x000fda0003f06270 */
[----:B------:R-:W-:Y:S05]  /*cdc0*/  @!P0 EXIT ;  /* 0x000000000000894d */ /* 0x000fea0003800000 */
[----:B------:R-:W-:Y:S01]  /*cdd0*/  IADD3 R2, R2, 0xff, RZ ;  /* 0x000000ff02027810 */ /* 0x000fe20007ffe0ff */
[----:B------:R-:W-:Y:S01]  /*cde0*/  BSSY B0, `(.L_x_79) ;  /* 0x0000077000007945 */ /* 0x000fe20003800000 */
[----:B------:R-:W-:Y:S02]  /*cdf0*/  LOP3.LUT P0, RZ, R6, 0x1f, RZ, 0xc0, !PT ;  /* 0x0000001f06ff7812 */ /* 0x000fe4000780c0ff */
[----:B------:R-:W-:Y:S02]  /*ce00*/  SHF.R.S32.HI R3, RZ, 0x1f, R2 ;  /* 0x0000001fff037819 */ /* 0x000fe40000011402 */
[----:B------:R-:W-:Y:S02]  /*ce10*/  PLOP3.LUT P0, PT, P0, P2, PT, 0x2a, 0x0 ;  /* 0x000000000000781c */ /* 0x000fe40000704572 */
[----:B------:R-:W-:Y:S02]  /*ce20*/  LEA.HI R3, R3, R2, RZ, 0x8 ;  /* 0x0000000203037211 */ /* 0x000fe400078f40ff */
[----:B------:R-:W-:-:S02]  /*ce30*/  MOV R2, UR4 ;  /* 0x0000000400027c02 */ /* 0x000fc40008000f00 */
[----:B------:R-:W-:Y:S02]  /*ce40*/  SHF.R.S32.HI R3, RZ, 0x8, R3 ;  /* 0x00000008ff037819 */ /* 0x000fe40000011403 */
[----:B------:R-:W-:Y:S02]  /*ce50*/  LOP3.LUT R2, R2, 0x2, RZ, 0xfc, !PT ;  /* 0x0000000202027812 */ /* 0x000fe400078efcff */
[----:B------:R-:W-:Y:S02]  /*ce60*/  SHF.L.U32 R4, R3, 0x1, RZ ;  /* 0x0000000103047819 */ /* 0x000fe400000006ff */
[----:B------:R-:W-:-:S07]  /*ce70*/  MOV R3, 0x1 ;  /* 0x0000000100037802 */ /* 0x000fce0000000f00 */
.L_x_90:
[----:B------:R-:W-:Y:S04]  /*ce80*/  BSSY B1, `(.L_x_80) ;  /* 0x0000033000017945 */ /* 0x000fe80003800000 */
[----:B------:R-:W-:Y:S05]  /*ce90*/  @!P3 BRA `(.L_x_81) ;  /* 0x0000000000c4b947 */ /* 0x000fea0003800000 */
[----:B------:R-:W1:Y:S01]  /*cea0*/  S2R R6, SR_CgaCtaId ;  /* 0x0000000000067919 */ /* 0x000e620000008800 */
[----:B------:R-:W-:-:S04]  /*ceb0*/  MOV R5, 0x400 ;  /* 0x0000040000057802 */ /* 0x000fc80000000f00 */
[----:B-1----:R-:W-:Y:S02]  /*cec0*/  LEA R7, R6, R5, 0x18 ;  /* 0x0000000506077211 */ /* 0x002fe400078ec0ff */
[----:B------:R-:W-:Y:S02]  /*ced0*/  SHF.L.U32 R5, R3, 0x1f, RZ ;  /* 0x0000001f03057819 */ /* 0x000fe400000006ff */
[----:B------:R-:W-:-:S04]  /*cee0*/  LEA R6, R0, R7, 0x3 ;  /* 0x0000000700067211 */ /* 0x000fc800078e18ff */
[----:B------:R-:W1:Y:S02]  /*cef0*/  SYNCS.PHASECHK.TRANS64.TRYWAIT P4, [R6+URZ+0x42028], R5 ;  /* 0x04202805060075a7 */ /* 0x000e64000808017f */
[----:B-1----:R-:W-:Y:S05]  /*cf00*/  @!P4 BRA `(.L_x_82) ;  /* 0x000000080090c947 */ /* 0x002fea0003800000 */
.L_x_101:
[----:B-1----:R-:W-:-:S04]  /*cf10*/  @P2 MOV R5, 0xc000 ;  /* 0x0000c00000052802 */ /* 0x002fc80000000f00 */
[----:B------:R1:W-:Y:S02]  /*cf20*/  @P2 SYNCS.ARRIVE.TRANS64 RZ, [R6+URZ+0x42000], R5 ;  /* 0x0420000506ff29a7 */ /* 0x0003e4000800003f */
[----:B-1----:R-:W-:-:S04]  /*cf30*/  PRMT R5, R2, 0x9910, RZ ;  /* 0x0000991002057816 */ /* 0x002fc800000000ff */
[----:B------:R-:W-:-:S13]  /*cf40*/  ISETP.NE.AND P4, PT, R5, 0x2, PT ;  /* 0x000000020500780c */ /* 0x000fda0003f85270 */
[----:B------:R-:W-:Y:S05]  /*cf50*/  @P4 BRA `(.L_x_83) ;  /* 0x0000000000044947 */ /* 0x000fea0003800000 */
[----:B------:R-:W-:Y:S01]  /*cf60*/  BPT.TRAP 0x1 ;  /* 0x000000040000795c */ /* 0x000fe20000300000 */
.L_x_83:
[----:B------:R-:W-:Y:S05]  /*cf70*/  @P0 BRA `(.L_x_84) ;  /* 0x0000000000040947 */ /* 0x000fea0003800000 */
[----:B------:R-:W-:Y:S01]  /*cf80*/  BPT.TRAP 0x1 ;  /* 0x000000040000795c */ /* 0x000fe20000300000 */
.L_x_84:
[----:B------:R-:W-:Y:S01]  /*cf90*/  IMAD R7, R0, 0xc000, R7 ;  /* 0x0000c00000077824 */ /* 0x000fe200078e0207 */
[----:B------:R-:W-:Y:S01]  /*cfa0*/  R2UR UR33, R6 ;  /* 0x00000000062172ca */ /* 0x000fe200000e0000 */
[----:B------:R-:W-:Y:S01]  /*cfb0*/  ULDC.64 UR6, c[0x0][0x198] ;  /* 0x0000660000067ab9 */ /* 0x000fe20000000a00 */
[----:B------:R-:W-:Y:S01]  /*cfc0*/  R2UR UR35, R8 ;  /* 0x00000000082372ca */ /* 0x000fe200000e0000 */
[----:B------:R-:W-:Y:S01]  /*cfd0*/  UIADD3 UR6, UP0, UR6, 0x1f0, URZ ;  /* 0x000001f006067890 */ /* 0x000fe2000ff1e03f */
[----:B------:R-:W-:Y:S01]  /*cfe0*/  R2UR UR16, R7 ;  /* 0x00000000071072ca */ /* 0x000fe200000e0000 */
[----:B------:R-:W-:Y:S01]  /*cff0*/  UMOV UR8, 0x0 ;  /* 0x0000000000087882 */ /* 0x000fe20000000000 */
[----:B------:R-:W-:Y:S01]  /*d000*/  UMOV UR9, 0x10000000 ;  /* 0x1000000000097882 */ /* 0x000fe20000000000 */
[----:B------:R-:W-:Y:S01]  /*d010*/  UIADD3.X UR7, URZ, UR7, URZ, UP0, !UPT ;  /* 0x000000073f077290 */ /* 0x000fe200087fe43f */
[----:B------:R-:W-:Y:S01]  /*d020*/  IADD3 R5, R0, 0x1, RZ ;  /* 0x0000000100057810 */ /* 0x000fe20007ffe0ff */
[----:B------:R-:W-:Y:S01]  /*d030*/  UMOV UR34, URZ ;  /* 0x0000003f00227c82 */ /* 0x000fe20008000000 */
[----:B------:R-:W-:Y:S01]  /*d040*/  UMOV UR26, 0x20 ;  /* 0x00000020001a7882 */ /* 0x000fe20000000000 */
[----:B------:R-:W-:Y:S01]  /*d050*/  UMOV UR28, UR36 ;  /* 0x00000024001c7c82 */ /* 0x000fe20008000000 */
[----:B------:R-:W-:Y:S01]  /*d060*/  UMOV UR29, UR37 ;  /* 0x00000025001d7c82 */ /* 0x000fe20008000000 */
[----:B------:R-:W-:Y:S01]  /*d070*/  UIADD3 UR33, UR33, 0x42000, URZ ;  /* 0x0004200021217890 */ /* 0x000fe2000fffe03f */
[----:B------:R-:W-:Y:S01]  /*d080*/  ISETP.NE.AND P4, PT, R5, 0x5, PT ;  /* 0x000000050500780c */ /* 0x000fe20003f85270 */
[----:B------:R-:W-:-:S02]  /*d090*/  USHF.L.U32 UR35, UR35, 0x8, URZ ;  /* 0x0000000823237899 */ /* 0x000fc4000800063f */
[----:B------:R-:W-:Y:S01]  /*d0a0*/  UIADD3 UR32, UR16, 0x6000, URZ ;  /* 0x0000600010207890 */ /* 0x000fe2000fffe03f */
[----:B------:R-:W-:Y:S01]  /*d0b0*/  SEL R0, RZ, 0x1, P4 ;  /* 0x00000001ff007807 */ /* 0x000fe20002000000 */
[----:B------:R-:W-:Y:S02]  /*d0c0*/  UIADD3 UR24, UR16, 0xa000, URZ ;  /* 0x0000a00010187890 */ /* 0x000fe4000fffe03f */
[----:B------:R-:W-:Y:S01]  /*d0d0*/  UIADD3 UR16, UR16, 0xe000, URZ ;  /* 0x0000e00010107890 */ /* 0x000fe2000fffe03f */
[----:B------:R-:W-:Y:S01]  /*d0e0*/  LOP3.LUT R3, R3, R0, RZ, 0x3c, !PT ;  /* 0x0000000003037212 */ /* 0x000fe200078e3cff */
[----:B------:R-:W-:Y:S01]  /*d0f0*/  UMOV UR25, UR33 ;  /* 0x0000002100197c82 */ /* 0x000fe20008000000 */
[----:B------:R-:W-:Y:S01]  /*d100*/  UMOV UR27, UR35 ;  /* 0x00000023001b7c82 */ /* 0x000fe20008000000 */
[----:B------:R-:W-:Y:S01]  /*d110*/  UMOV UR18, 0x40 ;  /* 0x0000004000127882 */ /* 0x000fe20000000000 */
[----:B------:R-:W-:Y:S01]  /*d120*/  UMOV UR20, UR36 ;  /* 0x0000002400147c82 */ /* 0x000fe20008000000 */
[----:B------:R-:W-:Y:S01]  /*d130*/  UMOV UR21, UR37 ;  /* 0x0000002500157c82 */ /* 0x000fe20008000000 */
[----:B------:R-:W-:Y:S01]  /*d140*/  UMOV UR17, UR33 ;  /* 0x0000002100117c82 */ /* 0x000fe20008000000 */
[----:B------:R-:W-:Y:S01]  /*d150*/  UMOV UR19, UR35 ;  /* 0x0000002300137c82 */ /* 0x000fe20008000000 */
[----:B------:R1:W-:Y:S01]  /*d160*/  UTMALDG.4D [UR32], [UR6], desc[UR8] ;  /* 0x00000820060075b4 */ /* 0x0003e20008019000 */
[----:B------:R-:W-:Y:S01]  /*d170*/  SEL R0, R5, RZ, P4 ;  /* 0x000000ff05007207 */ /* 0x000fe20002000000 */
[----:B------:R1:W-:Y:S01]  /*d180*/  UTMALDG.4D [UR24], [UR6], desc[UR8] ;  /* 0x00000818060075b4 */ /* 0x0003e20008019000 */
[----:B------:R1:W-:Y:S02]  /*d190*/  UTMALDG.4D [UR16], [UR6], desc[UR8] ;  /* 0x00000810060075b4 */ /* 0x0003e40008019000 */
[----:B-1----:R-:W-:-:S03]  /*d1a0*/  NOP ;  /* 0x0000000000007918 */ /* 0x002fc60000000000 */
.L_x_81:
[----:B------:R-:W-:Y:S05]  /*d1b0*/  BSYNC B1 ;  /* 0x0000000000017941 */ /* 0x000fea0003800000 */
.L_x_80:
[----:B------:R-:W-:Y:S01]  /*d1c0*/  ISETP.LT.OR P4, PT, R4, 0x4, !P3 ;  /* 0x000000040400780c */ /* 0x000fe20005f81670 */
[----:B------:R-:W-:-:S12]  /*d1d0*/  BSSY B1, `(.L_x_85) ;  /* 0x0000034000017945 */ /* 0x000fd80003800000 */
[----:B------:R-:W-:Y:S05]  /*d1e0*/  @P4 BRA `(.L_x_86) ;  /* 0x0000000000c84947 */ /* 0x000fea0003800000 */
[----:B------:R-:W1:Y:S01]  /*d1f0*/  S2R R6, SR_CgaCtaId ;  /* 0x0000000000067919 */ /* 0x000e620000008800 */
[----:B------:R-:W-:Y:S02]  /*d200*/  MOV R5, 0x400 ;  /* 0x0000040000057802 */ /* 0x000fe40000000f00 */
[----:B------:R-:W-:Y:S02]  /*d210*/  SHF.L.U32 R7, R3, 0x1f, RZ ;  /* 0x0000001f03077819 */ /* 0x000fe400000006ff */
[----:B-1----:R-:W-:-:S04]  /*d220*/  LEA R5, R6, R5, 0x18 ;  /* 0x0000000506057211 */ /* 0x002fc800078ec0ff */
[----:B------:R-:W-:-:S04]  /*d230*/  LEA R6, R0, R5, 0x3 ;  /* 0x0000000500067211 */ /* 0x000fc800078e18ff */
[----:B------:R-:W1:Y:S02]  /*d240*/  SYNCS.PHASECHK.TRANS64.TRYWAIT P4, [R6+URZ+0x42028], R7 ;  /* 0x04202807060075a7 */ /* 0x000e64000808017f */
[----:B-1----:R-:W-:Y:S05]  /*d250*/  @!P4 BRA `(.L_x_87) ;  /* 0x0000000400d0c947 */ /* 0x002fea0003800000 */
.L_x_102:
[----:B-1----:R-:W-:-:S04]  /*d260*/  @P1 MOV R7, 0xc000 ;  /* 0x0000c00000071802 */ /* 0x002fc80000000f00 */
[----:B------:R1:W-:Y:S02]  /*d270*/  @P1 SYNCS.ARRIVE.TRANS64 RZ, [R6+URZ+0x42000], R7 ;  /* 0x0420000706ff19a7 */ /* 0x0003e4000800003f */
[----:B-1----:R-:W-:-:S04]  /*d280*/  PRMT R7, R2, 0x9910, RZ ;  /* 0x0000991002077816 */ /* 0x002fc800000000ff */
[----:B------:R-:W-:-:S13]  /*d290*/  ISETP.NE.AND P4, PT, R7, 0x2, PT ;  /* 0x000000020700780c */ /* 0x000fda0003f85270 */
[----:B------:R-:W-:Y:S05]  /*d2a0*/  @P4 BRA `(.L_x_88) ;  /* 0x0000000000044947 */ /* 0x000fea0003800000 */
[----:B------:R-:W-:Y:S01]  /*d2b0*/  BPT.TRAP 0x1 ;  /* 0x000000040000795c */ /* 0x000fe20000300000 */
.L_x_88:
[----:B------:R-:W-:Y:S05]  /*d2c0*/  @P0 BRA `(.L_x_89) ;  /* 0x0000000000040947 */ /* 0x000fea0003800000 */
[----:B------:R-:W-:Y:S01]  /*d2d0*/  BPT.TRAP 0x1 ;  /* 0x000000040000795c */ /* 0x000fe20000300000 */
.L_x_89:
        /* <DEDUP_REMOVED lines=16> */
[----:B------:R-:W-:Y:S01]  /*d3e0*/  USHF.L.U32 UR35, UR35, 0x8, URZ ;  /* 0x0000000823237899 */ /* 0x000fe2000800063f */
[----:B------:R-:W-:Y:S01]  /*d3f0*/  IADD3 R8, R8, 0x1, RZ ;  /* 0x0000000108087810 */ /* 0x000fe20007ffe0ff */
[----:B------:R-:W-:Y:S01]  /*d400*/  UIADD3 UR32, UR16, 0x6000, URZ ;  /* 0x0000600010207890 */ /* 0x000fe2000fffe03f */
[----:B------:R-:W-:Y:S01]  /*d410*/  SEL R6, RZ, 0x1, P4 ;  /* 0x00000001ff067807 */ /* 0x000fe20002000000 */
[----:B------:R-:W-:Y:S01]  /*d420*/  UIADD3 UR24, UR16, 0xa000, URZ ;  /* 0x0000a00010187890 */ /* 0x000fe2000fffe03f */
[----:B------:R-:W-:Y:S01]  /*d430*/  SEL R0, R0, RZ, P4 ;  /* 0x000000ff00007207 */ /* 0x000fe20002000000 */
        /* <DEDUP_REMOVED lines=13> */
.L_x_86:
[----:B------:R-:W-:Y:S05]  /*d510*/  BSYNC B1 ;  /* 0x0000000000017941 */ /* 0x000fea0003800000 */
.L_x_85:
[C---:B------:R-:W-:Y:S02]  /*d520*/  ISETP.GT.AND P4, PT, R4.reuse, 0x4, PT ;  /* 0x000000040400780c */ /* 0x040fe40003f84270 */
[----:B------:R-:W-:-:S11]  /*d530*/  IADD3 R4, R4, -0x2, RZ ;  /* 0xfffffffe04047810 */ /* 0x000fd60007ffe0ff */
[----:B------:R-:W-:Y:S05]  /*d540*/  @P4 BRA `(.L_x_90) ;  /* 0xfffffff8004c4947 */ /* 0x000fea000383ffff */
[----:B------:R-:W-:Y:S05]  /*d550*/  BSYNC B0 ;  /* 0x0000000000007941 */ /* 0x000fea0003800000 */
.L_x_79:
[----:B------:R-:W-:Y:S05]  /*d560*/  EXIT ;  /* 0x000000000000794d */ /* 0x000fea0003800000 */
.L_x_15:
[----:B--2---:R-:W-:-:S04]  /*d570*/  MOV R3, UR7 ;  /* 0x0000000700037c02 */ /* 0x004fc80008000f00 */
[----:B------:R2:W3:Y:S03]  /*d580*/  SYNCS.PHASECHK.TRANS64.TRYWAIT P1, [R3+URZ+0x42050], R0 ;  /* 0x04205000030075a7 */ /* 0x0004e6000802017f */
[----:B---3--:R-:W-:Y:S05]  /*d590*/  @!P1 NANOSLEEP.SYNCS 0x989680 ;  /* 0x009896800000995d */ /* 0x008fea0003900000 */
[----:B------:R-:W3:Y:S02]  /*d5a0*/  @!P1 SYNCS.PHASECHK.TRANS64 P1, [R3+URZ+0x42050], R0 ;  /* 0x04205000030095a7 */ /* 0x000ee4000802007f */
[----:B---3--:R-:W-:Y:S05]  /*d5b0*/  @!P1 BRA `(.L_x_15) ;  /* 0xfffffffc00ec9947 */ /* 0x008fea000383ffff */
[----:B------:R-:W-:Y:S05]  /*d5c0*/  BRA `(.L_x_91) ;  /* 0xffffff3400e07947 */ /* 0x000fea000383ffff */
.L_x_17:
[----:B--2---:R-:W-:-:S04]  /*d5d0*/  MOV R0, UR36 ;  /* 0x0000002400007c02 */ /* 0x004fc80008000f00 */
[----:B------:R2:W3:Y:S03]  /*d5e0*/  SYNCS.PHASECHK.TRANS64.TRYWAIT P1, [R0+URZ+0x42000], R5 ;  /* 0x04200005000075a7 */ /* 0x0004e6000802017f */
[----:B---3--:R-:W-:Y:S05]  /*d5f0*/  @!P1 NANOSLEEP.SYNCS 0x989680 ;  /* 0x009896800000995d */ /* 0x008fea0003900000 */
[----:B------:R-:W3:Y:S02]  /*d600*/  @!P1 SYNCS.PHASECHK.TRANS64 P1, [R0+URZ+0x42000], R5 ;  /* 0x04200005000095a7 */ /* 0x000ee4000802007f */
[----:B---3--:R-:W-:Y:S05]  /*d610*/  @!P1 BRA `(.L_x_17) ;  /* 0xfffffffc00ec9947 */ /* 0x008fea000383ffff */
[----:B------:R-:W-:Y:S05]  /*d620*/  BRA `(.L_x_92) ;  /* 0xffffff3400e47947 */ /* 0x000fea000383ffff */
.L_x_18:
[----:B--2---:R-:W-:-:S04]  /*d630*/  MOV R3, UR10 ;  /* 0x0000000a00037c02 */ /* 0x004fc80008000f00 */
[----:B------:R2:W3:Y:S03]  /*d640*/  SYNCS.PHASECHK.TRANS64.TRYWAIT P1, [R3+URZ], R0 ;  /* 0x00000000030075a7 */ /* 0x0004e6000802017f */
[----:B---3--:R-:W-:Y:S05]  /*d650*/  @!P1 NANOSLEEP.SYNCS 0x989680 ;  /* 0x009896800000995d */ /* 0x008fea0003900000 */
[----:B------:R-:W3:Y:S02]  /*d660*/  @!P1 SYNCS.PHASECHK.TRANS64 P1, [R3+URZ], R0 ;  /* 0x00000000030095a7 */ /* 0x000ee4000802007f */
[----:B---3--:R-:W-:Y:S05]  /*d670*/  @!P1 BRA `(.L_x_18) ;  /* 0xfffffffc00ec9947 */ /* 0x008fea000383ffff */
[----:B------:R-:W-:Y:S05]  /*d680*/  BRA `(.L_x_93) ;  /* 0xffffff3400e87947 */ /* 0x000fea000383ffff */
.L_x_20:
[----:B-1----:R-:W-:-:S04]  /*d690*/  MOV R6, UR36 ;  /* 0x0000002400067c02 */ /* 0x002fc80008000f00 */
[----:B------:R1:W2:Y:S03]  /*d6a0*/  SYNCS.PHASECHK.TRANS64.TRYWAIT P1, [R6+URZ+0x42008], R5 ;  /* 0x04200805060075a7 */ /* 0x0002a6000802017f */
[----:B--2---:R-:W-:Y:S05]  /*d6b0*/  @!P1 NANOSLEEP.SYNCS 0x989680 ;  /* 0x009896800000995d */ /* 0x004fea0003900000 */
[----:B------:R-:W2:Y:S02]  /*d6c0*/  @!P1 SYNCS.PHASECHK.TRANS64 P1, [R6+URZ+0x42008], R5 ;  /* 0x04200805060095a7 */ /* 0x000ea4000802007f */
[----:B--2---:R-:W-:Y:S05]  /*d6d0*/  @!P1 BRA `(.L_x_20) ;  /* 0xfffffffc00ec9947 */ /* 0x004fea000383ffff */
[----:B------:R-:W-:Y:S05]  /*d6e0*/  BRA `(.L_x_94) ;  /* 0xffffff7c00f47947 */ /* 0x000fea000383ffff */
.L_x_25:
[----:B-1----:R-:W-:-:S04]  /*d6f0*/  MOV R11, UR10 ;  /* 0x0000000a000b7c02 */ /* 0x002fc80008000f00 */
[----:B------:R1:W2:Y:S03]  /*d700*/  SYNCS.PHASECHK.TRANS64.TRYWAIT P2, [R11+URZ+0x42000], R0 ;  /* 0x042000000b0075a7 */ /* 0x0002a6000804017f */
[----:B--2---:R-:W-:Y:S05]  /*d710*/  @!P2 NANOSLEEP.SYNCS 0x989680 ;  /* 0x009896800000a95d */ /* 0x004fea0003900000 */
[----:B------:R-:W2:Y:S02]  /*d720*/  @!P2 SYNCS.PHASECHK.TRANS64 P2, [R11+URZ+0x42000], R0 ;  /* 0x042000000b00a5a7 */ /* 0x000ea4000804007f */
[----:B--2---:R-:W-:Y:S05]  /*d730*/  @!P2 BRA `(.L_x_25) ;  /* 0xfffffffc00eca947 */ /* 0x004fea000383ffff */
[----:B------:R-:W-:Y:S05]  /*d740*/  BRA `(.L_x_95) ;  /* 0xffffff8400947947 */ /* 0x000fea000383ffff */
.L_x_29:
[----:B-1----:R-:W-:-:S04]  /*d750*/  MOV R10, UR10 ;  /* 0x0000000a000a7c02 */ /* 0x002fc80008000f00 */
[----:B------:R1:W2:Y:S03]  /*d760*/  SYNCS.PHASECHK.TRANS64.TRYWAIT P2, [R10+URZ+0x42000], R11 ;  /* 0x0420000b0a0075a7 */ /* 0x0002a6000804017f */
[----:B--2---:R-:W-:Y:S05]  /*d770*/  @!P2 NANOSLEEP.SYNCS 0x989680 ;  /* 0x009896800000a95d */ /* 0x004fea0003900000 */
[----:B------:R-:W2:Y:S02]  /*d780*/  @!P2 SYNCS.PHASECHK.TRANS64 P2, [R10+URZ+0x42000], R11 ;  /* 0x0420000b0a00a5a7 */ /* 0x000ea4000804007f */
[----:B--2---:R-:W-:Y:S05]  /*d790*/  @!P2 BRA `(.L_x_29) ;  /* 0xfffffffc00eca947 */ /* 0x004fea000383ffff */
[----:B------:R-:W-:Y:S05]  /*d7a0*/  BRA `(.L_x_28) ;  /* 0xffffffc800647947 */ /* 0x000fea000383ffff */
.L_x_45:
[----:B-1----:R-:W-:-:S04]  /*d7b0*/  MOV R3, UR4 ;  /* 0x0000000400037c02 */ /* 0x002fc80008000f00 */
[----:B------:R1:W2:Y:S03]  /*d7c0*/  SYNCS.PHASECHK.TRANS64.TRYWAIT P0, [R3+URZ+0x42098], R0 ;  /* 0x04209800030075a7 */ /* 0x0002a6000800017f */
[----:B--2---:R-:W-:Y:S05]  /*d7d0*/  @!P0 NANOSLEEP.SYNCS 0x989680 ;  /* 0x009896800000895d */ /* 0x004fea0003900000 */
[----:B------:R-:W2:Y:S02]  /*d7e0*/  @!P0 SYNCS.PHASECHK.TRANS64 P0, [R3+URZ+0x42098], R0 ;  /* 0x04209800030085a7 */ /* 0x000ea4000800007f */
[----:B--2---:R-:W-:Y:S05]  /*d7f0*/  @!P0 BRA `(.L_x_45) ;  /* 0xfffffffc00ec8947 */ /* 0x004fea000383ffff */
[----:B------:R-:W-:Y:S05]  /*d800*/  BRA `(.L_x_96) ;  /* 0xffffffd400a87947 */ /* 0x000fea000383ffff */
.L_x_61:
[----:B--2---:R2:W4:Y:S02]  /*d810*/  SYNCS.PHASECHK.TRANS64.TRYWAIT P0, [R3+URZ+0x42060], R2 ;  /* 0x04206002030075a7 */ /* 0x004524000800017f */
[----:B----4-:R-:W-:Y:S05]  /*d820*/  @!P0 NANOSLEEP.SYNCS 0x989680 ;  /* 0x009896800000895d */ /* 0x010fea0003900000 */
[----:B------:R-:W4:Y:S02]  /*d830*/  @!P0 SYNCS.PHASECHK.TRANS64 P0, [R3+URZ+0x42060], R2 ;  /* 0x04206002030085a7 */ /* 0x000f24000800007f */
[----:B----4-:R-:W-:Y:S05]  /*d840*/  @!P0 BRA `(.L_x_61) ;  /* 0xfffffffc00f08947 */ /* 0x010fea000383ffff */
[----:B------:R-:W-:Y:S05]  /*d850*/  BRA `(.L_x_97) ;  /* 0xffffffe800447947 */ /* 0x000fea000383ffff */
.L_x_66:
[----:B-1----:R1:W2:Y:S02]  /*d860*/  SYNCS.PHASECHK.TRANS64.TRYWAIT P0, [R5+URZ+0x42028], R0 ;  /* 0x04202800050075a7 */ /* 0x0022a4000800017f */
[----:B--2---:R-:W-:Y:S05]  /*d870*/  @!P0 NANOSLEEP.SYNCS 0x989680 ;  /* 0x009896800000895d */ /* 0x004fea0003900000 */
[----:B------:R-:W2:Y:S02]  /*d880*/  @!P0 SYNCS.PHASECHK.TRANS64 P0, [R5+URZ+0x42028], R0 ;  /* 0x04202800050085a7 */ /* 0x000ea4000800007f */
[----:B--2---:R-:W-:Y:S05]  /*d890*/  @!P0 BRA `(.L_x_66) ;  /* 0xfffffffc00f08947 */ /* 0x004fea000383ffff */
[----:B------:R-:W-:Y:S05]  /*d8a0*/  BRA `(.L_x_98) ;  /* 0xffffffe800f87947 */ /* 0x000fea000383ffff */
.L_x_71:
[----:B-1----:R1:W2:Y:S02]  /*d8b0*/  SYNCS.PHASECHK.TRANS64.TRYWAIT P0, [R4+URZ+0x42060], R5 ;  /* 0x04206005040075a7 */ /* 0x0022a4000800017f */
[----:B--2---:R-:W-:Y:S05]  /*d8c0*/  @!P0 NANOSLEEP.SYNCS 0x989680 ;  /* 0x009896800000895d */ /* 0x004fea0003900000 */
[----:B------:R-:W2:Y:S02]  /*d8d0*/  @!P0 SYNCS.PHASECHK.TRANS64 P0, [R4+URZ+0x42060], R5 ;  /* 0x04206005040085a7 */ /* 0x000ea4000800007f */
[----:B--2---:R-:W-:Y:S05]  /*d8e0*/  @!P0 BRA `(.L_x_71) ;  /* 0xfffffffc00f08947 */ /* 0x004fea000383ffff */
[----:B------:R-:W-:Y:S05]  /*d8f0*/  BRA `(.L_x_99) ;  /* 0xffffffec00ac7947 */ /* 0x000fea000383ffff */
.L_x_76:
[----:B-1----:R1:W2:Y:S02]  /*d900*/  SYNCS.PHASECHK.TRANS64.TRYWAIT P0, [R3+URZ+0x42028], R4 ;  /* 0x04202804030075a7 */ /* 0x0022a4000800017f */
[----:B--2---:R-:W-:Y:S05]  /*d910*/  @!P0 NANOSLEEP.SYNCS 0x989680 ;  /* 0x009896800000895d */ /* 0x004fea0003900000 */
[----:B------:R-:W2:Y:S02]  /*d920*/  @!P0 SYNCS.PHASECHK.TRANS64 P0, [R3+URZ+0x42028], R4 ;  /* 0x04202804030085a7 */ /* 0x000ea4000800007f */
[----:B--2---:R-:W-:Y:S05]  /*d930*/  @!P0 BRA `(.L_x_76) ;  /* 0xfffffffc00f08947 */ /* 0x004fea000383ffff */
[----:B------:R-:W-:Y:S05]  /*d940*/  BRA `(.L_x_100) ;  /* 0xfffffff0006c7947 */ /* 0x000fea000383ffff */
.L_x_82:
[----:B-1----:R1:W2:Y:S02]  /*d950*/  SYNCS.PHASECHK.TRANS64.TRYWAIT P4, [R6+URZ+0x42028], R5 ;  /* 0x04202805060075a7 */ /* 0x0022a4000808017f */
[----:B--2---:R-:W-:Y:S05]  /*d960*/  @!P4 NANOSLEEP.SYNCS 0x989680 ;  /* 0x009896800000c95d */ /* 0x004fea0003900000 */
[----:B------:R-:W2:Y:S02]  /*d970*/  @!P4 SYNCS.PHASECHK.TRANS64 P4, [R6+URZ+0x42028], R5 ;  /* 0x042028050600c5a7 */ /* 0x000ea4000808007f */
[----:B--2---:R-:W-:Y:S05]  /*d980*/  @!P4 BRA `(.L_x_82) ;  /* 0xfffffffc00f0c947 */ /* 0x004fea000383ffff */
[----:B------:R-:W-:Y:S05]  /*d990*/  BRA `(.L_x_101) ;  /* 0xfffffff4005c7947 */ /* 0x000fea000383ffff */
.L_x_87:
[----:B-1----:R1:W2:Y:S02]  /*d9a0*/  SYNCS.PHASECHK.TRANS64.TRYWAIT P4, [R6+URZ+0x42028], R7 ;  /* 0x04202807060075a7 */ /* 0x0022a4000808017f */
[----:B--2---:R-:W-:Y:S05]  /*d9b0*/  @!P4 NANOSLEEP.SYNCS 0x989680 ;  /* 0x009896800000c95d */ /* 0x004fea0003900000 */
[----:B------:R-:W2:Y:S02]  /*d9c0*/  @!P4 SYNCS.PHASECHK.TRANS64 P4, [R6+URZ+0x42028], R7 ;  /* 0x042028070600c5a7 */ /* 0x000ea4000808007f */
[----:B--2---:R-:W-:Y:S05]  /*d9d0*/  @!P4 BRA `(.L_x_87) ;  /* 0xfffffffc00f0c947 */ /* 0x004fea000383ffff */
[----:B------:R-:W-:Y:S05]  /*d9e0*/  BRA `(.L_x_102) ;  /* 0xfffffff8001c7947 */ /* 0x000fea000383ffff */
        .weak           $__internal_0_$__cuda_sm20_rcp_rn_f32_slowpath
        .type           $__internal_0_$__cuda_sm20_rcp_rn_f32_slowpath,@function
        .size           $__internal_0_$__cuda_sm20_rcp_rn_f32_slowpath,(.L_x_108 - $__internal_0_$__cuda_sm20_rcp_rn_f32_slowpath)
$__internal_0_$__cuda_sm20_rcp_rn_f32_slowpath:
[----:B------:R-:W-:Y:S01]  /*d9f0*/  SHF.L.U32 R3, R4, 0x1, RZ ;  /* 0x0000000104037819 */ /* 0x000fe200000006ff */
[----:B------:R-:W-:Y:S03]  /*da00*/  BSSY B2, `(.L_x_103) ;  /* 0x0000030000027945 */ /* 0x000fe60003800000 */
[----:B------:R-:W-:-:S04]  /*da10*/  SHF.R.U32.HI R18, RZ, 0x18, R3 ;  /* 0x00000018ff127819 */ /* 0x000fc80000011603 */
[----:B------:R-:W-:-:S13]  /*da20*/  ISETP.NE.U32.AND P0, PT, R18, RZ, PT ;  /* 0x000000ff1200720c */ /* 0x000fda0003f05070 */
[----:B------:R-:W-:Y:S05]  /*da30*/  @P0 BRA `(.L_x_104) ;  /* 0x0000000000280947 */ /* 0x000fea0003800000 */
[----:B------:R-:W-:-:S04]  /*da40*/  SHF.L.U32 R3, R4, 0x1, RZ ;  /* 0x0000000104037819 */ /* 0x000fc800000006ff */
[----:B------:R-:W-:-:S13]  /*da50*/  ISETP.NE.AND P0, PT, R3, RZ, PT ;  /* 0x000000ff0300720c */ /* 0x000fda0003f05270 */
[----:B------:R-:W-:Y:S01]  /*da60*/  @P0 FFMA R10, R4, 1.84467440737095516160e+19, RZ ;  /* 0x5f800000040a0823 */ /* 0x000fe200000000ff */
[----:B------:R-:W-:Y:S08]  /*da70*/  @!P0 MUFU.RCP R5, R4 ;  /* 0x0000000400058308 */ /* 0x000ff00000001000 */
[----:B------:R-:W1:Y:S02]  /*da80*/  @P0 MUFU.RCP R3, R10 ;  /* 0x0000000a00030308 */ /* 0x000e640000001000 */
[----:B-1----:R-:W-:-:S04]  /*da90*/  @P0 FFMA R12, R10, R3, -1 ;  /* 0xbf8000000a0c0423 */ /* 0x002fc80000000003 */
[----:B------:R-:W-:-:S04]  /*daa0*/  @P0 FADD.FTZ R12, -R12, -RZ ;  /* 0x800000ff0c0c0221 */ /* 0x000fc80000010100 */
[----:B------:R-:W-:-:S04]  /*dab0*/  @P0 FFMA R3, R3, R12, R3 ;  /* 0x0000000c03030223 */ /* 0x000fc80000000003 */
[----:B------:R-:W-:Y:S01]  /*dac0*/  @P0 FFMA R5, R3, 1.84467440737095516160e+19, RZ ;  /* 0x5f80000003050823 */ /* 0x000fe200000000ff */
[----:B------:R-:W-:Y:S06]  /*dad0*/  BRA `(.L_x_105) ;  /* 0x0000000000887947 */ /* 0x000fec0003800000 */
.L_x_104:
[----:B------:R-:W-:-:S04]  /*dae0*/  IADD3 R19, R18, -0xfd, RZ ;  /* 0xffffff0312137810 */ /* 0x000fc80007ffe0ff */
[----:B------:R-:W-:-:S13]  /*daf0*/  ISETP.GT.U32.AND P0, PT, R19, 0x1, PT ;  /* 0x000000011300780c */ /* 0x000fda0003f04070 */
[----:B------:R-:W-:Y:S05]  /*db00*/  @P0 BRA `(.L_x_106) ;  /* 0x0000000000780947 */ /* 0x000fea0003800000 */
[----:B------:R-:W-:Y:S02]  /*db10*/  LOP3.LUT R3, R4, 0x7fffff, RZ, 0xc0, !PT ;  /* 0x007fffff04037812 */ /* 0x000fe400078ec0ff */
[----:B------:R-:W-:Y:S02]  /*db20*/  MOV R14, 0x3 ;  /* 0x00000003000e7802 */ /* 0x000fe40000000f00 */
[----:B------:R-:W-:Y:S02]  /*db30*/  LOP3.LUT R3, R3, 0x3f800000, RZ, 0xfc, !PT ;  /* 0x3f80000003037812 */ /* 0x000fe400078efcff */
[----:B------:R-:W-:Y:S02]  /*db40*/  SHF.L.U32 R14, R14, R19, RZ ;  /* 0x000000130e0e7219 */ /* 0x000fe400000006ff */
[----:B------:R-:W1:Y:S02]  /*db50*/  MUFU.RCP R10, R3 ;  /* 0x00000003000a7308 */ /* 0x000e640000001000 */
[----:B-1----:R-:W-:-:S04]  /*db60*/  FFMA R5, R3, R10, -1 ;  /* 0xbf80000003057423 */ /* 0x002fc8000000000a */
[----:B------:R-:W-:-:S04]  /*db70*/  FADD.FTZ R5, -R5, -RZ ;  /* 0x800000ff05057221 */ /* 0x000fc80000010100 */
[CCC-:B------:R-:W-:Y:S01]  /*db80*/  FFMA.RM R12, R10.reuse, R5.reuse, R10.reuse ;  /* 0x000000050a0c7223 */ /* 0x1c0fe2000000400a */
[----:B------:R-:W-:-:S04]  /*db90*/  FFMA.RP R13, R10, R5, R10 ;  /* 0x000000050a0d7223 */ /* 0x000fc8000000800a */
[C---:B------:R-:W-:Y:S02]  /*dba0*/  LOP3.LUT R5, R12.reuse, 0x7fffff, RZ, 0xc0, !PT ;  /* 0x007fffff0c057812 */ /* 0x040fe400078ec0ff */
[----:B------:R-:W-:Y:S02]  /*dbb0*/  FSETP.NEU.FTZ.AND P0, PT, R12, R13, PT ;  /* 0x0000000d0c00720b */ /* 0x000fe40003f1d000 */
[----:B------:R-:W-:Y:S02]  /*dbc0*/  LOP3.LUT R5, R5, 0x800000, RZ, 0xfc, !PT ;  /* 0x0080000005057812 */ /* 0x000fe400078efcff */
[----:B------:R-:W-:Y:S02]  /*dbd0*/  SEL R10, RZ, 0xffffffff, !P0 ;  /* 0xffffffffff0a7807 */ /* 0x000fe40004000000 */
[----:B------:R-:W-:Y:S02]  /*dbe0*/  LOP3.LUT R14, R14, R5, RZ, 0xc0, !PT ;  /* 0x000000050e0e7212 */ /* 0x000fe400078ec0ff */
[----:B------:R-:W-:-:S02]  /*dbf0*/  IADD3 R10, -R10, RZ, RZ ;  /* 0x000000ff0a0a7210 */ /* 0x000fc40007ffe1ff */
[-C--:B------:R-:W-:Y:S02]  /*dc00*/  SHF.R.U32.HI R14, RZ, R19.reuse, R14 ;  /* 0x00000013ff0e7219 */ /* 0x080fe4000001160e */
[----:B------:R-:W-:Y:S02]  /*dc10*/  LOP3.LUT P1, RZ, R10, R19, R5, 0xf8, !PT ;  /* 0x000000130aff7212 */ /* 0x000fe4000782f805 */
[C---:B------:R-:W-:Y:S02]  /*dc20*/  LOP3.LUT P0, RZ, R14.reuse, 0x1, RZ, 0xc0, !PT ;  /* 0x000000010eff7812 */ /* 0x040fe4000780c0ff */
[----:B------:R-:W-:Y:S02]  /*dc30*/  LOP3.LUT P2, RZ, R14, 0x2, RZ, 0xc0, !PT ;  /* 0x000000020eff7812 */ /* 0x000fe4000784c0ff */
[----:B------:R-:W-:Y:S02]  /*dc40*/  IADD3 R10, R18, -0xfc, RZ ;  /* 0xffffff04120a7810 */ /* 0x000fe40007ffe0ff */
[----:B------:R-:W-:-:S02]  /*dc50*/  PLOP3.LUT P0, PT, P0, P1, P2, 0xe0, 0x0 ;  /* 0x000000000000781c */ /* 0x000fc40000703c20 */
[----:B------:R-:W-:Y:S02]  /*dc60*/  LOP3.LUT P1, RZ, R4, 0x7fffff, RZ, 0xc0, !PT ;  /* 0x007fffff04ff7812 */ /* 0x000fe4000782c0ff */
[----:B------:R-:W-:Y:S02]  /*dc70*/  SEL R3, RZ, 0x1, !P0 ;  /* 0x00000001ff037807 */ /* 0x000fe40004000000 */
[----:B------:R-:W-:Y:S02]  /*dc80*/  SHF.R.U32.HI R5, RZ, R10, R5 ;  /* 0x0000000aff057219 */ /* 0x000fe40000011605 */
[----:B------:R-:W-:-:S04]  /*dc90*/  IADD3 R3, -R3, RZ, RZ ;  /* 0x000000ff03037210 */ /* 0x000fc80007ffe1ff */
[----:B------:R-:W-:-:S13]  /*dca0*/  ISETP.GE.AND P0, PT, R3, RZ, PT ;  /* 0x000000ff0300720c */ /* 0x000fda0003f06270 */
[----:B------:R-:W-:-:S04]  /*dcb0*/  @!P0 IADD3 R5, R5, 0x1, RZ ;  /* 0x0000000105058810 */ /* 0x000fc80007ffe0ff */
[----:B------:R-:W-:-:S04]  /*dcc0*/  @!P1 SHF.L.U32 R5, R5, 0x1, RZ ;  /* 0x0000000105059819 */ /* 0x000fc800000006ff */
[----:B------:R-:W-:Y:S01]  /*dcd0*/  LOP3.LUT R5, R5, 0x80000000, R4, 0xf8, !PT ;  /* 0x8000000005057812 */ /* 0x000fe200078ef804 */
[----:B------:R-:W-:Y:S06]  /*dce0*/  BRA `(.L_x_105) ;  /* 0x0000000000047947 */ /* 0x000fec0003800000 */
.L_x_106:
[----:B------:R1:W2:Y:S02]  /*dcf0*/  MUFU.RCP R5, R4 ;  /* 0x0000000400057308 */ /* 0x0002a40000001000 */
.L_x_105:
[----:B------:R-:W-:Y:S05]  /*dd00*/  BSYNC B2 ;  /* 0x0000000000027941 */ /* 0x000fea0003800000 */
.L_x_103:
[----:B--2---:R-:W-:Y:S02]  /*dd10*/  MOV R10, R5 ;  /* 0x00000005000a7202 */ /* 0x004fe40000000f00 */
[----:B-1----:R-:W-:Y:S02]  /*dd20*/  MOV R4, R15 ;  /* 0x0000000f00047202 */ /* 0x002fe40000000f00 */
[----:B------:R-:W-:-:S04]  /*dd30*/  MOV R5, 0x0 ;  /* 0x0000000000057802 */ /* 0x000fc80000000f00 */
[----:B------:R-:W-:Y:S05]  /*dd40*/  RET.REL.NODEC R4 `(_ZN7cutlass13device_kernelINS_4fmha6kernel28FmhaKernelTmaWarpSpecializedINS1_10collective30FmhaMainloopTmaWarpSpecializedINS_10bfloat16_tEffN4cute5tupleIJNS7_1CILi128EEENS9_ILi256EEENS9_ILi96EEEEEENS8_IJiNS9_ILi1EEENS8_IJiiEEEEEESG_SG_NS4_13DefaultFusionEJEEENS4_15FmhaFwdEpilogueIS6_fNS8_IJNS9_ILi64EEESC_SB_EEEEENS2_23IndividualTileSchedulerEJEEEEEvNT_6ParamsE) ;  /* 0xffffff2004ac7950 */ /* 0x000fea0003c3ffff */
.L_x_107:
[----:B------:R-:W-:-:S00]  /*dd50*/  BRA `(.L_x_107) ;  /* 0xfffffffc00fc7947 */ /* 0x000fc0000383ffff */
[----:B------:R-:W-:-:S00]  /*dd60*/  NOP ;  /* 0x0000000000007918 */ /* 0x000fc00000000000 */
        /* <DEDUP_REMOVED lines=9> */
.L_x_108:


//--------------------- .nv.global.init           --------------------------
	.section	.nv.global.init,"aw",@progbits
.nv.global.init:
	.type		$str$24,@object
	.size		$str$24,($str$25 - $str$24)
$str$24:
        /*0000*/ 	.byte	0x28, 0x61, 0x64, 0x64, 0x72, 0x65, 0x73, 0x73, 0x20, 0x26, 0x20, 0x6d, 0x61, 0x73, 0x6b, 0x29
        /*0010*/ 	.byte	0x20, 0x3d, 0x3d, 0x20, 0x30, 0x00
	.type		$str$25,@object
	.size		$str$25,(__unnamed_1 - $str$25)
$str$25:
        /*0016*/ 	.byte	0x2f, 0x74, 0x6d, 0x70, 0x2f, 0x63, 0x75, 0x74, 0x6c, 0x61, 0x73, 0x73, 0x5f, 0x73, 0x77, 0x65
        /*0026*/ 	.byte	0x65, 0x70, 0x5f, 0x73, 0x72, 0x63, 0x2f, 0x69, 0x6e, 0x63, 0x6c, 0x75, 0x64, 0x65, 0x2f, 0x63
        /*0036*/ 	.byte	0x75, 0x74, 0x65, 0x2f, 0x70, 0x6f, 0x69, 0x6e, 0x74, 0x65, 0x72, 0x5f, 0x66, 0x6c, 0x61, 0x67
        /*0046*/ 	.byte	0x67, 0x65, 0x64, 0x2e, 0x68, 0x70, 0x70, 0x00
	.type		__unnamed_1,@object
	.size		__unnamed_1,(__unnamed_2 - __unnamed_1)
__unnamed_1:
        /*004e*/ 	.byte	0x61, 0x75, 0x74, 0x6f, 0x20, 0x63, 0x75, 0x74, 0x65, 0x3a, 0x3a, 0x61, 0x73, 0x5f, 0x70, 0x6f
        /* <DEDUP_REMOVED lines=27> */
        /*020e*/ 	.byte	0x32, 0x30, 0x34, 0x38, 0x3e, 0x3e, 0x3e, 0x3e, 0x3e, 0x5d, 0x00
	.type		__unnamed_2,@object
	.size		__unnamed_2,(.L_1 - __unnamed_2)
__unnamed_2:
        /* <DEDUP_REMOVED lines=29> */
.L_1:


//--------------------- .nv.shared._ZN7cutlass13device_kernelINS_4fmha6kernel28FmhaKernelTmaWarpSpecializedINS1_10collective30FmhaMainloopTmaWarpSpecializedINS_10bfloat16_tEffN4cute5tupleIJNS7_1CILi128EEENS9_ILi256EEENS9_ILi96EEEEEENS8_IJiNS9_ILi1EEENS8_IJiiEEEEEESG_SG_NS4_13DefaultFusionEJEEENS4_15FmhaFwdEpilogueIS6_fNS8_IJNS9_ILi64EEESC_SB_EEEEENS2_23IndividualTileSchedulerEJEEEEEvNT_6ParamsE --------------------------
	.section	.nv.shared._ZN7cutlass13device_kernelINS_4fmha6kernel28FmhaKernelTmaWarpSpecializedINS1_10collective30FmhaMainloopTmaWarpSpecializedINS_10bfloat16_tEffN4cute5tupleIJNS7_1CILi128EEENS9_ILi256EEENS9_ILi96EEEEEENS8_IJiNS9_ILi1EEENS8_IJiiEEEEEESG_SG_NS4_13DefaultFusionEJEEENS4_15FmhaFwdEpilogueIS6_fNS8_IJNS9_ILi64EEESC_SB_EEEEENS2_23IndividualTileSchedulerEJEEEEEvNT_6ParamsE,"aw",@nobits
	.sectionflags	@""
	.align	16
	.zero		1024


//--------------------- .nv.shared.reserved.0     --------------------------
	.section	.nv.shared.reserved.0,"aw",@nobits
	.weak		__nv_reservedSMEM_offset_0_alias
	.size		__nv_reservedSMEM_offset_0_alias, 0, 0
	.other		__nv_reservedSMEM_offset_0_alias,@"STO_CUDA_RESERVED_SHARED STV_DEFAULT"
__nv_reservedSMEM_offset_0_alias:
	.zero		0


//--------------------- .nv.global                --------------------------
	.section	.nv.global,"aw",@nobits
.nv.global:
	.type		_ZN39_INTERNAL_8d015021_4_k_cu_fc5ddf19_26204cute1_E,@object
	.size		_ZN39_INTERNAL_8d015021_4_k_cu_fc5ddf19_26204cute1_E,(_ZN39_INTERNAL_8d015021_4_k_cu_fc5ddf19_26204cuda3std3__45__cpo6cbeginE - _ZN39_INTERNAL_8d015021_4_k_cu_fc5ddf19_26204cute1_E)
_ZN39_INTERNAL_8d015021_4_k_cu_fc5ddf19_26204cute1_E:
	.zero		1
	.type		_ZN39_INTERNAL_8d015021_4_k_cu_fc5ddf19_26204cuda3std3__45__cpo6cbeginE,@object
	.size		_ZN39_INTERNAL_8d015021_4_k_cu_fc5ddf19_26204cuda3std3__45__cpo6cbeginE,(_ZN39_INTERNAL_8d015021_4_k_cu_fc5ddf19_26204cuda3std3__48in_placeE - _ZN39_INTERNAL_8d015021_4_k_cu_fc5ddf19_26204cuda3std3__45__cpo6cbeginE)
_ZN39_INTERNAL_8d015021_4_k_cu_fc5ddf19_26204cuda3std3__45__cpo6cbeginE:
	.zero		1
	.type		_ZN39_INTERNAL_8d015021_4_k_cu_fc5ddf19_26204cuda3std3__48in_placeE,@object
	.size		_ZN39_INTERNAL_8d015021_4_k_cu_fc5ddf19_26204cuda3std3__48in_placeE,(_ZN39_INTERNAL_8d015021_4_k_cu_fc5ddf19_26204cuda3std6ranges3__45__cpo9iter_moveE - _ZN39_INTERNAL_8d015021_4_k_cu_fc5ddf19_26204cuda3std3__48in_placeE)
_ZN39_INTERNAL_8d015021_4_k_cu_fc5ddf19_26204cuda3std3__48in_placeE:
	.zero		1
	.type		_ZN39_INTERNAL_8d015021_4_k_cu_fc5ddf19_26204cuda3std6ranges3__45__cpo9iter_moveE,@object
	.size		_ZN39_INTERNAL_8d015021_4_k_cu_fc5ddf19_26204cuda3std6ranges3__45__cpo9iter_moveE,(_ZN39_INTERNAL_8d015021_4_k_cu_fc5ddf19_26204cuda3std3__45__cpo5beginE - _ZN39_INTERNAL_8d015021_4_k_cu_fc5ddf19_26204cuda3std6ranges3__45__cpo9iter_moveE)
_ZN39_INTERNAL_8d015021_4_k_cu_fc5ddf19_26204cuda3std6ranges3__45__cpo9iter_moveE:
	.zero		1
	.type		_ZN39_INTERNAL_8d015021_4_k_cu_fc5ddf19_26204cuda3std3__45__cpo5beginE,@object
	.size		_ZN39_INTERNAL_8d015021_4_k_cu_fc5ddf19_26204cuda3std3__45__cpo5beginE,(_ZN39_INTERNAL_8d015021_4_k_cu_fc5ddf19_26204cuda3std3__441_GLOBAL__N__8d015021_4_k_cu_fc5ddf19_26206ignoreE - _ZN39_INTERNAL_8d015021_4_k_cu_fc5ddf19_26204cuda3std3__45__cpo5beginE)
_ZN39_INTERNAL_8d015021_4_k_cu_fc5ddf19_26204cuda3std3__45__cpo5beginE:
	.zero		1
	.type		_ZN39_INTERNAL_8d015021_4_k_cu_fc5ddf19_26204cuda3std3__441_GLOBAL__N__8d015021_4_k_cu_fc5ddf19_26206ignoreE,@object
	.size		_ZN39_INTERNAL_8d015021_4_k_cu_fc5ddf19_26204cuda3std3__441_GLOBAL__N__8d015021_4_k_cu_fc5ddf19_26206ignoreE,(_ZN39_INTERNAL_8d015021_4_k_cu_fc5ddf19_26204cute7productE - _ZN39_INTERNAL_8d015021_4_k_cu_fc5ddf19_26204cuda3std3__441_GLOBAL__N__8d015021_4_k_cu_fc5ddf19_26206ignoreE)
_ZN39_INTERNAL_8d015021_4_k_cu_fc5ddf19_26204cuda3std3__441_GLOBAL__N__8d015021_4_k_cu_fc5ddf19_26206ignoreE:
	.zero		1
	.type		_ZN39_INTERNAL_8d015021_4_k_cu_fc5ddf19_26204cute7productE,@object
	.size		_ZN39_INTERNAL_8d015021_4_k_cu_fc5ddf19_26204cute7productE,(_ZN39_INTERNAL_8d015021_4_k_cu_fc5ddf19_26204cuda3std3__45__cpo3endE - _ZN39_INTERNAL_8d015021_4_k_cu_fc5ddf19_26204cute7productE)
_ZN39_INTERNAL_8d015021_4_k_cu_fc5ddf19_26204cute7productE:
	.zero		1
	.type		_ZN39_INTERNAL_8d015021_4_k_cu_fc5ddf19_26204cuda3std3__45__cpo3endE,@object
	.size		_ZN39_INTERNAL_8d015021_4_k_cu_fc5ddf19_26204cuda3std3__45__cpo3endE,(_ZN39_INTERNAL_8d015021_4_k_cu_fc5ddf19_26204cuda3std3__419piecewise_constructE - _ZN39_INTERNAL_8d015021_4_k_cu_fc5ddf19_26204cuda3std3__45__cpo3endE)
_ZN39_INTERNAL_8d015021_4_k_cu_fc5ddf19_26204cuda3std3__45__cpo3endE:
	.zero		1
	.type		_ZN39_INTERNAL_8d015021_4_k_cu_fc5ddf19_26204cuda3std3__419piecewise_constructE,@object
	.size		_ZN39_INTERNAL_8d015021_4_k_cu_fc5ddf19_26204cuda3std3__419piecewise_constructE,(_ZN39_INTERNAL_8d015021_4_k_cu_fc5ddf19_26204cuda3std3__45__cpo4cendE - _ZN39_INTERNAL_8d015021_4_k_cu_fc5ddf19_26204cuda3std3__419piecewise_constructE)
_ZN39_INTERNAL_8d015021_4_k_cu_fc5ddf19_26204cuda3std3__419piecewise_constructE:
	.zero		1
	.type		_ZN39_INTERNAL_8d015021_4_k_cu_fc5ddf19_26204cuda3std3__45__cpo4cendE,@object
	.size		_ZN39_INTERNAL_8d015021_4_k_cu_fc5ddf19_26204cuda3std3__45__cpo4cendE,(_ZN39_INTERNAL_8d015021_4_k_cu_fc5ddf19_26204cuda3std6ranges3__45__cpo4swapE - _ZN39_INTERNAL_8d015021_4_k_cu_fc5ddf19_26204cuda3std3__45__cpo4cendE)
_ZN39_INTERNAL_8d015021_4_k_cu_fc5ddf19_26204cuda3std3__45__cpo4cendE:
	.zero		1
	.type		_ZN39_INTERNAL_8d015021_4_k_cu_fc5ddf19_26204cuda3std6ranges3__45__cpo4swapE,@object
	.size		_ZN39_INTERNAL_8d015021_4_k_cu_fc5ddf19_26204cuda3std6ranges3__45__cpo4swapE,(.L_9 - _ZN39_INTERNAL_8d015021_4_k_cu_fc5ddf19_26204cuda3std6ranges3__45__cpo4swapE)
_ZN39_INTERNAL_8d015021_4_k_cu_fc5ddf19_26204cuda3std6ranges3__45__cpo4swapE:
	.zero		1
.L_9:


//--------------------- .nv.constant0._ZN7cutlass13device_kernelINS_4fmha6kernel28FmhaKernelTmaWarpSpecializedINS1_10collective30FmhaMainloopTmaWarpSpecializedINS_10bfloat16_tEffN4cute5tupleIJNS7_1CILi128EEENS9_ILi256EEENS9_ILi96EEEEEENS8_IJiNS9_ILi1EEENS8_IJiiEEEEEESG_SG_NS4_13DefaultFusionEJEEENS4_15FmhaFwdEpilogueIS6_fNS8_IJNS9_ILi64EEESC_SB_EEEEENS2_23IndividualTileSchedulerEJEEEEEvNT_6ParamsE --------------------------
	.section	.nv.constant0._ZN7cutlass13device_kernelINS_4fmha6kernel28FmhaKernelTmaWarpSpecializedINS1_10collective30FmhaMainloopTmaWarpSpecializedINS_10bfloat16_tEffN4cute5tupleIJNS7_1CILi128EEENS9_ILi256EEENS9_ILi96EEEEEENS8_IJiNS9_ILi1EEENS8_IJiiEEEEEESG_SG_NS4_13DefaultFusionEJEEENS4_15FmhaFwdEpilogueIS6_fNS8_IJNS9_ILi64EEESC_SB_EEEEENS2_23IndividualTileSchedulerEJEEEEEvNT_6ParamsE,"a",@progbits
	.sectionflags	@""
	.align	4
.nv.constant0._ZN7cutlass13device_kernelINS_4fmha6kernel28FmhaKernelTmaWarpSpecializedINS1_10collective30FmhaMainloopTmaWarpSpecializedINS_10bfloat16_tEffN4cute5tupleIJNS7_1CILi128EEENS9_ILi256EEENS9_ILi96EEEEEENS8_IJiNS9_ILi1EEENS8_IJiiEEEEEESG_SG_NS4_13DefaultFusionEJEEENS4_15FmhaFwdEpilogueIS6_fNS8_IJNS9_ILi64EEESC_SB_EEEEENS2_23IndividualTileSchedulerEJEEEEEvNT_6ParamsE:
	.zero		2688


//--------------------- SYMBOLS --------------------------

	.type		.nv.reservedSmem.offset0,@object
	.size		.nv.reservedSmem.offset0,0x4
	.type		__assertfail,@function
